// auto-generated by cutlass_sweep.gemm — config: {"arch": "sm_100", "cluster_m": 4, "cluster_n": 4, "dtype": "fp16", "dtype_b": "fp16", "layout": "tt", "stages": 6, "tile_k": 64, "tile_m": 128, "tile_n": 128}
#include "cutlass/cutlass.h"
#include "cutlass/gemm/collective/collective_builder.hpp"
#include "cutlass/gemm/device/gemm_universal_adapter.h"
#include "cutlass/gemm/kernel/gemm_universal.hpp"
#include "cutlass/epilogue/collective/collective_builder.hpp"

using ElemA = cutlass::half_t;
using ElemB = cutlass::half_t;
using ElemCD = cutlass::half_t;
using Acc  = float;
using TileShape    = cute::Shape<cute::_128, cute::_128, cute::_64>;
using ClusterShape = cute::Shape<cute::_4, cute::_4, cute::_1>;

using CollectiveEpilogue = typename cutlass::epilogue::collective::CollectiveBuilder<
    cutlass::arch::Sm100, cutlass::arch::OpClassTensorOp,
    TileShape, ClusterShape,
    cutlass::epilogue::collective::EpilogueTileAuto,
    Acc, Acc,
    ElemCD, cutlass::layout::RowMajor, 128 / cutlass::sizeof_bits<ElemCD>::value,
    ElemCD, cutlass::layout::RowMajor, 128 / cutlass::sizeof_bits<ElemCD>::value,
    cutlass::epilogue::collective::EpilogueScheduleAuto
  >::CollectiveOp;

using CollectiveMainloop = typename cutlass::gemm::collective::CollectiveBuilder<
    cutlass::arch::Sm100, cutlass::arch::OpClassTensorOp,
    ElemA, cutlass::layout::ColumnMajor, 128 / cutlass::sizeof_bits<ElemA>::value,
    ElemB, cutlass::layout::ColumnMajor, 128 / cutlass::sizeof_bits<ElemB>::value,
    Acc,
    TileShape, ClusterShape,
    cutlass::gemm::collective::StageCount<6>,
    cutlass::gemm::collective::KernelScheduleAuto
  >::CollectiveOp;

using GemmKernel = cutlass::gemm::kernel::GemmUniversal<
    cute::Shape<int,int,int,int>,
    CollectiveMainloop,
    CollectiveEpilogue
>;
using Gemm = cutlass::gemm::device::GemmUniversalAdapter<GemmKernel>;

// Force the device kernel symbol into the cubin without needing a host main.
auto* _anchor = &cutlass::device_kernel<GemmKernel>;


// ===== COMPILED SASS (sm_100a) =====

	.target	sm_100a

	.elftype	@"ET_EXEC"


//--------------------- .note.nv.tkinfo           --------------------------
	.section	.note.nv.tkinfo,"",@"SHT_NOTE"
	.sectionflags	@"SHF_NOTE_NV_TKINFO"
	.tkinfo
        /*0018*/ 	.word	0x00000002
        /*0030*/ 	.string	""
        /*0030*/ 	.string	"ptxas"
        /*0030*/ 	.string	"Cuda compilation tools, release 13.0, V13.0.88"
        /*0030*/ 	.string	"Build cuda_13.0.r13.0/compiler.36424714_0"
        /*0030*/ 	.string	"-arch sm_100a -m 64 "



//--------------------- .note.nv.cuinfo           --------------------------
	.section	.note.nv.cuinfo,"",@"SHT_NOTE"
	.sectionflags	@"SHF_NOTE_NV_CUINFO"
        /*0018*/ 	.short	0x0002
        /*001a*/ 	.short	0x0064
        /*001c*/ 	.short	0x0082
	.zero		2


//--------------------- .nv.info                  --------------------------
	.section	.nv.info,"",@"SHT_CUDA_INFO"
	.align	4


	//----- nvinfo : EIATTR_REGCOUNT
	.align		4
        /*0000*/ 	.byte	0x04, 0x2f
        /*0002*/ 	.short	(.L_19 - .L_18)
	.align		4
.L_18:
        /*0004*/ 	.word	index@(_ZN7cutlass13device_kernelINS_4gemm6kernel13GemmUniversalIN4cute5tupleIJiiiiEEENS1_10collective13CollectiveMmaINS1_35MainloopSm100TmaUmmaWarpSpecializedILi6ELi2ELi4ENS5_IJNS4_1CILi4EEESB_NSA_ILi1EEEEEEEENS5_IJNSA_ILi128EEESF_NSA_ILi64EEEEEENS_6half_tENS5_IJSC_llEEESI_NS5_IJlSC_lEEENS4_8TiledMMAINS4_8MMA_AtomIJNS4_26SM100_MMA_F16BF16_2x1SM_SSISI_SI_fLi128ELi128ELNS4_4UMMA5MajorE1ELSP_0ELNSO_7ScaleInE0ELSQ_0EEEEEENS4_6LayoutINS5_IJSC_SC_SC_EEENS5_IJNSA_ILi0EEESV_SV_EEEEENS5_IJNS4_10UnderscoreESY_SY_EEEEENS4_28SM100_TMA_2SM_LOAD_MULTICASTENS4_14ComposedLayoutINS4_7SwizzleILi3ELi4ELi3EEENS4_18smem_ptr_flag_bitsILi16EEENST_INS5_IJSG_NSA_ILi8EEEEEENS5_IJSC_SG_EEEEEEEvNS4_8identityES11_NS12_IS14_S16_NST_INS5_IJS17_SG_EEENS5_IJSG_SC_EEEEEEEvS1C_EENS_8epilogue10collective18CollectiveEpilogueINS1I_23Sm100TmaWarpSpecializedILi4ELi2ELi16ELb1ELb0EEEJNS5_IJSG_SF_SG_EEENS5_IJNST_ISG_SC_EENST_INS5_IJNSA_ILi16EEENSA_ILi2EEEEEES19_EEEEESI_SK_SI_SK_NS1I_6fusion15FusionCallbacksIS1M_NS1U_17LinearCombinationISI_fSI_fLNS_15FloatRoundStyleE2EEES1N_S1T_JEEENS4_5SM1004TMEM4LOAD26SM100_TMEM_LOAD_32dp32b16xENS4_13SM90_TMA_LOADENS12_INS13_ILi1ELi4ELi3EEES16_NST_INS5_IJS17_S1P_EEENS5_IJS1P_SC_EEEEEEENS4_39AutoVectorizingCopyWithAssumedAlignmentILi128EEENS4_14SM90_TMA_STOREES29_S2B_S2B_EEEvvEEEEvNT_6ParamsE)
        /*0008*/ 	.word	0x00000045


	//----- nvinfo : EIATTR_FRAME_SIZE
	.align		4
.L_19:
        /*000c*/ 	.byte	0x04, 0x11
        /*000e*/ 	.short	(.L_21 - .L_20)
	.align		4
.L_20:
        /*0010*/ 	.word	index@($__internal_2_$__cuda_sm10x_tcgen05_guardrail_trap_unallocated_columns_being_dealloced)
        /*0014*/ 	.word	0x00000000


	//----- nvinfo : EIATTR_FRAME_SIZE
	.align		4
.L_21:
        /*0018*/ 	.byte	0x04, 0x11
        /*001a*/ 	.short	(.L_23 - .L_22)
	.align		4
.L_22:
        /*001c*/ 	.word	index@($__internal_1_$__cuda_sm10x_tcgen05_guardrail_trap_phase_invalid_during_alloc)
        /*0020*/ 	.word	0x00000000


	//----- nvinfo : EIATTR_FRAME_SIZE
	.align		4
.L_23:
        /*0024*/ 	.byte	0x04, 0x11
        /*0026*/ 	.short	(.L_25 - .L_24)
	.align		4
.L_24:
        /*0028*/ 	.word	index@($__internal_0_$__cuda_sm10x_tcgen05_guardrail_trap_col_being_dealloced_not_returned_by_alloc)
        /*002c*/ 	.word	0x00000000


	//----- nvinfo : EIATTR_FRAME_SIZE
	.align		4
.L_25:
        /*0030*/ 	.byte	0x04, 0x11
        /*0032*/ 	.short	(.L_27 - .L_26)
	.align		4
.L_26:
        /*0034*/ 	.word	index@(_ZN7cutlass13device_kernelINS_4gemm6kernel13GemmUniversalIN4cute5tupleIJiiiiEEENS1_10collective13CollectiveMmaINS1_35MainloopSm100TmaUmmaWarpSpecializedILi6ELi2ELi4ENS5_IJNS4_1CILi4EEESB_NSA_ILi1EEEEEEEENS5_IJNSA_ILi128EEESF_NSA_ILi64EEEEEENS_6half_tENS5_IJSC_llEEESI_NS5_IJlSC_lEEENS4_8TiledMMAINS4_8MMA_AtomIJNS4_26SM100_MMA_F16BF16_2x1SM_SSISI_SI_fLi128ELi128ELNS4_4UMMA5MajorE1ELSP_0ELNSO_7ScaleInE0ELSQ_0EEEEEENS4_6LayoutINS5_IJSC_SC_SC_EEENS5_IJNSA_ILi0EEESV_SV_EEEEENS5_IJNS4_10UnderscoreESY_SY_EEEEENS4_28SM100_TMA_2SM_LOAD_MULTICASTENS4_14ComposedLayoutINS4_7SwizzleILi3ELi4ELi3EEENS4_18smem_ptr_flag_bitsILi16EEENST_INS5_IJSG_NSA_ILi8EEEEEENS5_IJSC_SG_EEEEEEEvNS4_8identityES11_NS12_IS14_S16_NST_INS5_IJS17_SG_EEENS5_IJSG_SC_EEEEEEEvS1C_EENS_8epilogue10collective18CollectiveEpilogueINS1I_23Sm100TmaWarpSpecializedILi4ELi2ELi16ELb1ELb0EEEJNS5_IJSG_SF_SG_EEENS5_IJNST_ISG_SC_EENST_INS5_IJNSA_ILi16EEENSA_ILi2EEEEEES19_EEEEESI_SK_SI_SK_NS1I_6fusion15FusionCallbacksIS1M_NS1U_17LinearCombinationISI_fSI_fLNS_15FloatRoundStyleE2EEES1N_S1T_JEEENS4_5SM1004TMEM4LOAD26SM100_TMEM_LOAD_32dp32b16xENS4_13SM90_TMA_LOADENS12_INS13_ILi1ELi4ELi3EEES16_NST_INS5_IJS17_S1P_EEENS5_IJS1P_SC_EEEEEEENS4_39AutoVectorizingCopyWithAssumedAlignmentILi128EEENS4_14SM90_TMA_STOREES29_S2B_S2B_EEEvvEEEEvNT_6ParamsE)
        /*0038*/ 	.word	0x00000000


	//----- nvinfo : EIATTR_MIN_STACK_SIZE
	.align		4
.L_27:
        /*003c*/ 	.byte	0x04, 0x12
        /*003e*/ 	.short	(.L_29 - .L_28)
	.align		4
.L_28:
        /*0040*/ 	.word	index@(_ZN7cutlass13device_kernelINS_4gemm6kernel13GemmUniversalIN4cute5tupleIJiiiiEEENS1_10collective13CollectiveMmaINS1_35MainloopSm100TmaUmmaWarpSpecializedILi6ELi2ELi4ENS5_IJNS4_1CILi4EEESB_NSA_ILi1EEEEEEEENS5_IJNSA_ILi128EEESF_NSA_ILi64EEEEEENS_6half_tENS5_IJSC_llEEESI_NS5_IJlSC_lEEENS4_8TiledMMAINS4_8MMA_AtomIJNS4_26SM100_MMA_F16BF16_2x1SM_SSISI_SI_fLi128ELi128ELNS4_4UMMA5MajorE1ELSP_0ELNSO_7ScaleInE0ELSQ_0EEEEEENS4_6LayoutINS5_IJSC_SC_SC_EEENS5_IJNSA_ILi0EEESV_SV_EEEEENS5_IJNS4_10UnderscoreESY_SY_EEEEENS4_28SM100_TMA_2SM_LOAD_MULTICASTENS4_14ComposedLayoutINS4_7SwizzleILi3ELi4ELi3EEENS4_18smem_ptr_flag_bitsILi16EEENST_INS5_IJSG_NSA_ILi8EEEEEENS5_IJSC_SG_EEEEEEEvNS4_8identityES11_NS12_IS14_S16_NST_INS5_IJS17_SG_EEENS5_IJSG_SC_EEEEEEEvS1C_EENS_8epilogue10collective18CollectiveEpilogueINS1I_23Sm100TmaWarpSpecializedILi4ELi2ELi16ELb1ELb0EEEJNS5_IJSG_SF_SG_EEENS5_IJNST_ISG_SC_EENST_INS5_IJNSA_ILi16EEENSA_ILi2EEEEEES19_EEEEESI_SK_SI_SK_NS1I_6fusion15FusionCallbacksIS1M_NS1U_17LinearCombinationISI_fSI_fLNS_15FloatRoundStyleE2EEES1N_S1T_JEEENS4_5SM1004TMEM4LOAD26SM100_TMEM_LOAD_32dp32b16xENS4_13SM90_TMA_LOADENS12_INS13_ILi1ELi4ELi3EEES16_NST_INS5_IJS17_S1P_EEENS5_IJS1P_SC_EEEEEEENS4_39AutoVectorizingCopyWithAssumedAlignmentILi128EEENS4_14SM90_TMA_STOREES29_S2B_S2B_EEEvvEEEEvNT_6ParamsE)
        /*0044*/ 	.word	0x00000000
.L_29:


//--------------------- .nv.compat                --------------------------
	.section	.nv.compat,"",@"SHT_CUDA_COMPAT_INFO"
	.align	4
        /*0000*/ 	.byte	0x02, 0x09, 0x01, 0x00, 0x02, 0x02, 0x02, 0x00, 0x02, 0x05, 0x05, 0x00, 0x03, 0x07, 0x01, 0x01
        /*0010*/ 	.byte	0x02, 0x03, 0x01, 0x00, 0x02, 0x06, 0x01, 0x00, 0x04, 0x0b, 0x08, 0x00, 0x09, 0x00, 0x00, 0x00
        /*0020*/ 	.byte	0x00, 0x00, 0x00, 0x00


//--------------------- .nv.info._ZN7cutlass13device_kernelINS_4gemm6kernel13GemmUniversalIN4cute5tupleIJiiiiEEENS1_10collective13CollectiveMmaINS1_35MainloopSm100TmaUmmaWarpSpecializedILi6ELi2ELi4ENS5_IJNS4_1CILi4EEESB_NSA_ILi1EEEEEEEENS5_IJNSA_ILi128EEESF_NSA_ILi64EEEEEENS_6half_tENS5_IJSC_llEEESI_NS5_IJlSC_lEEENS4_8TiledMMAINS4_8MMA_AtomIJNS4_26SM100_MMA_F16BF16_2x1SM_SSISI_SI_fLi128ELi128ELNS4_4UMMA5MajorE1ELSP_0ELNSO_7ScaleInE0ELSQ_0EEEEEENS4_6LayoutINS5_IJSC_SC_SC_EEENS5_IJNSA_ILi0EEESV_SV_EEEEENS5_IJNS4_10UnderscoreESY_SY_EEEEENS4_28SM100_TMA_2SM_LOAD_MULTICASTENS4_14ComposedLayoutINS4_7SwizzleILi3ELi4ELi3EEENS4_18smem_ptr_flag_bitsILi16EEENST_INS5_IJSG_NSA_ILi8EEEEEENS5_IJSC_SG_EEEEEEEvNS4_8identityES11_NS12_IS14_S16_NST_INS5_IJS17_SG_EEENS5_IJSG_SC_EEEEEEEvS1C_EENS_8epilogue10collective18CollectiveEpilogueINS1I_23Sm100TmaWarpSpecializedILi4ELi2ELi16ELb1ELb0EEEJNS5_IJSG_SF_SG_EEENS5_IJNST_ISG_SC_EENST_INS5_IJNSA_ILi16EEENSA_ILi2EEEEEES19_EEEEESI_SK_SI_SK_NS1I_6fusion15FusionCallbacksIS1M_NS1U_17LinearCombinationISI_fSI_fLNS_15FloatRoundStyleE2EEES1N_S1T_JEEENS4_5SM1004TMEM4LOAD26SM100_TMEM_LOAD_32dp32b16xENS4_13SM90_TMA_LOADENS12_INS13_ILi1ELi4ELi3EEES16_NST_INS5_IJS17_S1P_EEENS5_IJS1P_SC_EEEEEEENS4_39AutoVectorizingCopyWithAssumedAlignmentILi128EEENS4_14SM90_TMA_STOREES29_S2B_S2B_EEEvvEEEEvNT_6ParamsE --------------------------
	.section	.nv.info._ZN7cutlass13device_kernelINS_4gemm6kernel13GemmUniversalIN4cute5tupleIJiiiiEEENS1_10collective13CollectiveMmaINS1_35MainloopSm100TmaUmmaWarpSpecializedILi6ELi2ELi4ENS5_IJNS4_1CILi4EEESB_NSA_ILi1EEEEEEEENS5_IJNSA_ILi128EEESF_NSA_ILi64EEEEEENS_6half_tENS5_IJSC_llEEESI_NS5_IJlSC_lEEENS4_8TiledMMAINS4_8MMA_AtomIJNS4_26SM100_MMA_F16BF16_2x1SM_SSISI_SI_fLi128ELi128ELNS4_4UMMA5MajorE1ELSP_0ELNSO_7ScaleInE0ELSQ_0EEEEEENS4_6LayoutINS5_IJSC_SC_SC_EEENS5_IJNSA_ILi0EEESV_SV_EEEEENS5_IJNS4_10UnderscoreESY_SY_EEEEENS4_28SM100_TMA_2SM_LOAD_MULTICASTENS4_14ComposedLayoutINS4_7SwizzleILi3ELi4ELi3EEENS4_18smem_ptr_flag_bitsILi16EEENST_INS5_IJSG_NSA_ILi8EEEEEENS5_IJSC_SG_EEEEEEEvNS4_8identityES11_NS12_IS14_S16_NST_INS5_IJS17_SG_EEENS5_IJSG_SC_EEEEEEEvS1C_EENS_8epilogue10collective18CollectiveEpilogueINS1I_23Sm100TmaWarpSpecializedILi4ELi2ELi16ELb1ELb0EEEJNS5_IJSG_SF_SG_EEENS5_IJNST_ISG_SC_EENST_INS5_IJNSA_ILi16EEENSA_ILi2EEEEEES19_EEEEESI_SK_SI_SK_NS1I_6fusion15FusionCallbacksIS1M_NS1U_17LinearCombinationISI_fSI_fLNS_15FloatRoundStyleE2EEES1N_S1T_JEEENS4_5SM1004TMEM4LOAD26SM100_TMEM_LOAD_32dp32b16xENS4_13SM90_TMA_LOADENS12_INS13_ILi1ELi4ELi3EEES16_NST_INS5_IJS17_S1P_EEENS5_IJS1P_SC_EEEEEEENS4_39AutoVectorizingCopyWithAssumedAlignmentILi128EEENS4_14SM90_TMA_STOREES29_S2B_S2B_EEEvvEEEEvNT_6ParamsE,"",@"SHT_CUDA_INFO"
	.sectionflags	@""
	.align	4


	//----- nvinfo : EIATTR_CUDA_API_VERSION
	.align		4
        /*0000*/ 	.byte	0x04, 0x37
        /*0002*/ 	.short	(.L_31 - .L_30)
.L_30:
        /*0004*/ 	.word	0x00000082


	//----- nvinfo : EIATTR_KPARAM_INFO
	.align		4
.L_31:
        /*0008*/ 	.byte	0x04, 0x17
        /*000a*/ 	.short	(.L_33 - .L_32)
.L_32:
        /*000c*/ 	.word	0x00000000
        /*0010*/ 	.short	0x0000
        /*0012*/ 	.short	0x0000
        /*0014*/ 	.byte	0x00, 0xf0, 0x01, 0x20


	//----- nvinfo : EIATTR_AT_ENTRY_FRAGMENTS
	.align		4
.L_33:
        /*0018*/ 	.byte	0x04, 0x4f
        /*001a*/ 	.short	(.L_35 - .L_34)


	//   ....[0]....
.L_34:
        /*001c*/ 	.word	0x00000007


	//----- nvinfo : EIATTR_RESERVED_SMEM_USED
	.align		4
.L_35:
        /*0020*/ 	.byte	0x01, 0x41
	.zero		2


	//----- nvinfo : EIATTR_SPARSE_MMA_MASK
	.align		4
        /*0024*/ 	.byte	0x03, 0x50
        /*0026*/ 	.short	0x0000


	//----- nvinfo : EIATTR_TCGEN05_2CTA_USED
	.align		4
        /*0028*/ 	.byte	0x01, 0x52
	.zero		2


	//----- nvinfo : EIATTR_MAXREG_COUNT
	.align		4
        /*002c*/ 	.byte	0x03, 0x1b
        /*002e*/ 	.short	0x00ff


	//----- nvinfo : EIATTR_NUM_BARRIERS
	.align		4
        /*0030*/ 	.byte	0x02, 0x4c
        /*0032*/ 	.byte	0x07
	.zero		1


	//----- nvinfo : EIATTR_EXTERNS
	.align		4
        /*0034*/ 	.byte	0x04, 0x0f
        /*0036*/ 	.short	(.L_37 - .L_36)


	//   ....[0]....
	.align		4
.L_36:
        /*0038*/ 	.word	index@(__assertfail)


	//----- nvinfo : EIATTR_MERCURY_ISA_VERSION
	.align		4
.L_37:
        /*003c*/ 	.byte	0x03, 0x5f
        /*003e*/ 	.short	0x0101


	//----- nvinfo : EIATTR_INT_WARP_WIDE_INSTR_OFFSETS
	.align		4
        /*0040*/ 	.byte	0x04, 0x31
        /*0042*/ 	.short	(.L_39 - .L_38)


	//   ....[0]....
.L_38:
        /*0044*/ 	.word	0x00000da0


	//   ....[1]....
        /*0048*/ 	.word	0x00000e40


	//   ....[2]....
        /*004c*/ 	.word	0x00004710


	//   ....[3]....
        /*0050*/ 	.word	0x00004740


	//   ....[4]....
        /*0054*/ 	.word	0x00004760


	//   ....[5]....
        /*0058*/ 	.word	0x000052a0


	//   ....[6]....
        /*005c*/ 	.word	0x00005340


	//   ....[7]....
        /*0060*/ 	.word	0x00005400


	//   ....[8]....
        /*0064*/ 	.word	0x00005470


	//   ....[9]....
        /*0068*/ 	.word	0x00005530


	//   ....[10]....
        /*006c*/ 	.word	0x000055d0


	//   ....[11]....
        /*0070*/ 	.word	0x00005640


	//   ....[12]....
        /*0074*/ 	.word	0x00005700


	//   ....[13]....
        /*0078*/ 	.word	0x000057a0


	//   ....[14]....
        /*007c*/ 	.word	0x00005840


	//   ....[15]....
        /*0080*/ 	.word	0x00005930


	//   ....[16]....
        /*0084*/ 	.word	0x00005a00


	//----- nvinfo : EIATTR_COOP_GROUP_MASK_REGIDS
	.align		4
.L_39:
        /*0088*/ 	.byte	0x04, 0x29
        /*008a*/ 	.short	(.L_41 - .L_40)


	//   ....[0]....
.L_40:
        /*008c*/ 	.word	0xffffffff


	//   ....[1]....
        /*0090*/ 	.word	0xffffffff


	//   ....[2]....
        /*0094*/ 	.word	0xffffffff


	//   ....[3]....
        /*0098*/ 	.word	0xffffffff


	//   ....[4]....
        /*009c*/ 	.word	0xffffffff


	//   ....[5]....
        /*00a0*/ 	.word	0xffffffff


	//   ....[6]....
        /*00a4*/ 	.word	0xffffffff


	//   ....[7]....
        /*00a8*/ 	.word	0xffffffff


	//   ....[8]....
        /*00ac*/ 	.word	0xffffffff


	//   ....[9]....
        /*00b0*/ 	.word	0xffffffff


	//   ....[10]....
        /*00b4*/ 	.word	0xffffffff


	//   ....[11]....
        /*00b8*/ 	.word	0xffffffff


	//   ....[12]....
        /*00bc*/ 	.word	0xffffffff


	//   ....[13]....
        /*00c0*/ 	.word	0xffffffff


	//----- nvinfo : EIATTR_COOP_GROUP_INSTR_OFFSETS
	.align		4
.L_41:
        /*00c4*/ 	.byte	0x04, 0x28
        /*00c6*/ 	.short	(.L_43 - .L_42)


	//   ....[0]....
.L_42:
        /*00c8*/ 	.word	0x000000b0


	//   ....[1]....
        /*00cc*/ 	.word	0x00000510


	//   ....[2]....
        /*00d0*/ 	.word	0x00000710


	//   ....[3]....
        /*00d4*/ 	.word	0x000008a0


	//   ....[4]....
        /*00d8*/ 	.word	0x00000990


	//   ....[5]....
        /*00dc*/ 	.word	0x00000af0


	//   ....[6]....
        /*00e0*/ 	.word	0x00000c80


	//   ....[7]....
        /*00e4*/ 	.word	0x00000ec0


	//   ....[8]....
        /*00e8*/ 	.word	0x00002530


	//   ....[9]....
        /*00ec*/ 	.word	0x00003500


	//   ....[10]....
        /*00f0*/ 	.word	0x000039d0


	//   ....[11]....
        /*00f4*/ 	.word	0x00003a00


	//   ....[12]....
        /*00f8*/ 	.word	0x00004610


	//   ....[13]....
        /*00fc*/ 	.word	0x00004820


	//----- nvinfo : EIATTR_VRC_CTA_INIT_COUNT
	.align		4
.L_43:
        /*0100*/ 	.byte	0x02, 0x4a
        /*0102*/ 	.byte	0x80
	.zero		1


	//----- nvinfo : EIATTR_SYSCALL_OFFSETS
	.align		4
        /*0104*/ 	.byte	0x04, 0x46
        /*0106*/ 	.short	(.L_45 - .L_44)


	//   ....[0]....
.L_44:
        /*0108*/ 	.word	0x00006580


	//   ....[1]....
        /*010c*/ 	.word	0x00006670


	//   ....[2]....
        /*0110*/ 	.word	0x00006da0


	//   ....[3]....
        /*0114*/ 	.word	0x000076d0


	//   ....[4]....
        /*0118*/ 	.word	0x00007fa0


	//   ....[5]....
        /*011c*/ 	.word	0x00008870


	//----- nvinfo : EIATTR_MBARRIER_INSTR_OFFSETS
	.align		4
.L_45:
        /*0120*/ 	.byte	0x04, 0x39
        /*0122*/ 	.short	(.L_47 - .L_46)


	//   ....[0]....
.L_46:
        /*0124*/ 	.word	0x00000640
        /*0128*/ 	.word	0x000000ff
        /*012c*/ 	.word	0x00000000
        /*0130*/ 	.short	0x0100
        /*0132*/ 	.byte	0x04
	.zero		1


	//   ....[1]....
        /*0134*/ 	.word	0x00000650
        /*0138*/ 	.word	0x000000ff
        /*013c*/ 	.word	0x00000030
        /*0140*/ 	.short	0x0100
        /*0142*/ 	.byte	0x04
	.zero		1


	//   ....[2]....
        /*0144*/ 	.word	0x00000660
        /*0148*/ 	.word	0x000000ff
        /*014c*/ 	.word	0x00000008
        /*0150*/ 	.short	0x0100
        /*0152*/ 	.byte	0x04
	.zero		1


	//   ....[3]....
        /*0154*/ 	.word	0x00000670
        /*0158*/ 	.word	0x000000ff
        /*015c*/ 	.word	0x00000038
        /*0160*/ 	.short	0x0100
        /*0162*/ 	.byte	0x04
	.zero		1


	//   ....[4]....
        /*0164*/ 	.word	0x00000680
        /*0168*/ 	.word	0x000000ff
        /*016c*/ 	.word	0x00000010
        /*0170*/ 	.short	0x0100
        /*0172*/ 	.byte	0x04
	.zero		1


	//   ....[5]....
        /*0174*/ 	.word	0x00000690
        /*0178*/ 	.word	0x000000ff
        /*017c*/ 	.word	0x00000040
        /*0180*/ 	.short	0x0100
        /*0182*/ 	.byte	0x04
	.zero		1


	//   ....[6]....
        /*0184*/ 	.word	0x000006a0
        /*0188*/ 	.word	0x000000ff
        /*018c*/ 	.word	0x00000018
        /*0190*/ 	.short	0x0100
        /*0192*/ 	.byte	0x04
	.zero		1


	//   ....[7]....
        /*0194*/ 	.word	0x000006b0
        /*0198*/ 	.word	0x000000ff
        /*019c*/ 	.word	0x00000048
        /*01a0*/ 	.short	0x0100
        /*01a2*/ 	.byte	0x04
	.zero		1


	//   ....[8]....
        /*01a4*/ 	.word	0x000006c0
        /*01a8*/ 	.word	0x000000ff
        /*01ac*/ 	.word	0x00000020
        /*01b0*/ 	.short	0x0100
        /*01b2*/ 	.byte	0x04
	.zero		1


	//   ....[9]....
        /*01b4*/ 	.word	0x000006d0
        /*01b8*/ 	.word	0x000000ff
        /*01bc*/ 	.word	0x00000050
        /*01c0*/ 	.short	0x0100
        /*01c2*/ 	.byte	0x04
	.zero		1


	//   ....[10]....
        /*01c4*/ 	.word	0x000006e0
        /*01c8*/ 	.word	0x000000ff
        /*01cc*/ 	.word	0x00000028
        /*01d0*/ 	.short	0x0100
        /*01d2*/ 	.byte	0x04
	.zero		1


	//   ....[11]....
        /*01d4*/ 	.word	0x000006f0
        /*01d8*/ 	.word	0x000000ff
        /*01dc*/ 	.word	0x00000058
        /*01e0*/ 	.short	0x0100
        /*01e2*/ 	.byte	0x04
	.zero		1


	//   ....[12]....
        /*01e4*/ 	.word	0x00000810
        /*01e8*/ 	.word	0x000000ff
        /*01ec*/ 	.word	0x00000060
        /*01f0*/ 	.short	0x0100
        /*01f2*/ 	.byte	0x04
	.zero		1


	//   ....[13]....
        /*01f4*/ 	.word	0x00000820
        /*01f8*/ 	.word	0x000000ff
        /*01fc*/ 	.word	0x00000080
        /*0200*/ 	.short	0x0100
        /*0202*/ 	.byte	0x04
	.zero		1


	//   ....[14]....
        /*0204*/ 	.word	0x00000830
        /*0208*/ 	.word	0x000000ff
        /*020c*/ 	.word	0x00000068
        /*0210*/ 	.short	0x0100
        /*0212*/ 	.byte	0x04
	.zero		1


	//   ....[15]....
        /*0214*/ 	.word	0x00000840
        /*0218*/ 	.word	0x000000ff
        /*021c*/ 	.word	0x00000088
        /*0220*/ 	.short	0x0100
        /*0222*/ 	.byte	0x04
	.zero		1


	//   ....[16]....
        /*0224*/ 	.word	0x00000850
        /*0228*/ 	.word	0x000000ff
        /*022c*/ 	.word	0x00000070
        /*0230*/ 	.short	0x0100
        /*0232*/ 	.byte	0x04
	.zero		1


	//   ....[17]....
        /*0234*/ 	.word	0x00000860
        /*0238*/ 	.word	0x000000ff
        /*023c*/ 	.word	0x00000090
        /*0240*/ 	.short	0x0100
        /*0242*/ 	.byte	0x04
	.zero		1


	//   ....[18]....
        /*0244*/ 	.word	0x00000870
        /*0248*/ 	.word	0x000000ff
        /*024c*/ 	.word	0x00000078
        /*0250*/ 	.short	0x0100
        /*0252*/ 	.byte	0x04
	.zero		1


	//   ....[19]....
        /*0254*/ 	.word	0x00000880
        /*0258*/ 	.word	0x000000ff
        /*025c*/ 	.word	0x00000098
        /*0260*/ 	.short	0x0100
        /*0262*/ 	.byte	0x04
	.zero		1


	//   ....[20]....
        /*0264*/ 	.word	0x00000960
        /*0268*/ 	.word	0x000000ff
        /*026c*/ 	.word	0x000000a0
        /*0270*/ 	.short	0x0100
        /*0272*/ 	.byte	0x06
	.zero		1


	//   ....[21]....
        /*0274*/ 	.word	0x00000970
        /*0278*/ 	.word	0x000000ff
        /*027c*/ 	.word	0x000000a8
        /*0280*/ 	.short	0x0100
        /*0282*/ 	.byte	0x06
	.zero		1


	//   ....[22]....
        /*0284*/ 	.word	0x00000aa0
        /*0288*/ 	.word	0x000000ff
        /*028c*/ 	.word	0x000000b0
        /*0290*/ 	.short	0x0100
        /*0292*/ 	.byte	0x06
	.zero		1


	//   ....[23]....
        /*0294*/ 	.word	0x00000ab0
        /*0298*/ 	.word	0x000000ff
        /*029c*/ 	.word	0x000000c0
        /*02a0*/ 	.short	0x0100
        /*02a2*/ 	.byte	0x06
	.zero		1


	//   ....[24]....
        /*02a4*/ 	.word	0x00000ac0
        /*02a8*/ 	.word	0x000000ff
        /*02ac*/ 	.word	0x000000b8
        /*02b0*/ 	.short	0x0100
        /*02b2*/ 	.byte	0x06
	.zero		1


	//   ....[25]....
        /*02b4*/ 	.word	0x00000ad0
        /*02b8*/ 	.word	0x000000ff
        /*02bc*/ 	.word	0x000000c8
        /*02c0*/ 	.short	0x0100
        /*02c2*/ 	.byte	0x06
	.zero		1


	//   ....[26]....
        /*02c4*/ 	.word	0x00000bf0
        /*02c8*/ 	.word	0x000000ff
        /*02cc*/ 	.word	0x000000d0
        /*02d0*/ 	.short	0x0100
        /*02d2*/ 	.byte	0x04
	.zero		1


	//   ....[27]....
        /*02d4*/ 	.word	0x00000c00
        /*02d8*/ 	.word	0x000000ff
        /*02dc*/ 	.word	0x000000f0
        /*02e0*/ 	.short	0x0100
        /*02e2*/ 	.byte	0x04
	.zero		1


	//   ....[28]....
        /*02e4*/ 	.word	0x00000c10
        /*02e8*/ 	.word	0x000000ff
        /*02ec*/ 	.word	0x000000d8
        /*02f0*/ 	.short	0x0100
        /*02f2*/ 	.byte	0x04
	.zero		1


	//   ....[29]....
        /*02f4*/ 	.word	0x00000c20
        /*02f8*/ 	.word	0x000000ff
        /*02fc*/ 	.word	0x000000f8
        /*0300*/ 	.short	0x0100
        /*0302*/ 	.byte	0x04
	.zero		1


	//   ....[30]....
        /*0304*/ 	.word	0x00000c30
        /*0308*/ 	.word	0x000000ff
        /*030c*/ 	.word	0x000000e0
        /*0310*/ 	.short	0x0100
        /*0312*/ 	.byte	0x04
	.zero		1


	//   ....[31]....
        /*0314*/ 	.word	0x00000c40
        /*0318*/ 	.word	0x000000ff
        /*031c*/ 	.word	0x00000100
        /*0320*/ 	.short	0x0100
        /*0322*/ 	.byte	0x04
	.zero		1


	//   ....[32]....
        /*0324*/ 	.word	0x00000c50
        /*0328*/ 	.word	0x000000ff
        /*032c*/ 	.word	0x000000e8
        /*0330*/ 	.short	0x0100
        /*0332*/ 	.byte	0x04
	.zero		1


	//   ....[33]....
        /*0334*/ 	.word	0x00000c60
        /*0338*/ 	.word	0x000000ff
        /*033c*/ 	.word	0x00000108
        /*0340*/ 	.short	0x0100
        /*0342*/ 	.byte	0x04
	.zero		1


	//   ....[34]....
        /*0344*/ 	.word	0x00000d50
        /*0348*/ 	.word	0x000000ff
        /*034c*/ 	.word	0x00000110
        /*0350*/ 	.short	0x0100
        /*0352*/ 	.byte	0x04
	.zero		1


	//   ....[35]....
        /*0354*/ 	.word	0x00000d60
        /*0358*/ 	.word	0x000000ff
        /*035c*/ 	.word	0x00000120
        /*0360*/ 	.short	0x0100
        /*0362*/ 	.byte	0x04
	.zero		1


	//   ....[36]....
        /*0364*/ 	.word	0x00000d70
        /*0368*/ 	.word	0x000000ff
        /*036c*/ 	.word	0x00000118
        /*0370*/ 	.short	0x0100
        /*0372*/ 	.byte	0x04
	.zero		1


	//   ....[37]....
        /*0374*/ 	.word	0x00000d80
        /*0378*/ 	.word	0x000000ff
        /*037c*/ 	.word	0x00000128
        /*0380*/ 	.short	0x0100
        /*0382*/ 	.byte	0x04
	.zero		1


	//   ....[38]....
        /*0384*/ 	.word	0x00000e80
        /*0388*/ 	.word	0x000000ff
        /*038c*/ 	.word	0x00000130
        /*0390*/ 	.short	0x0100
        /*0392*/ 	.byte	0x06
	.zero		1


	//   ....[39]....
        /*0394*/ 	.word	0x00001cd0
        /*0398*/ 	.word	0x00000000
        /*039c*/ 	.word	0x00000120
        /*03a0*/ 	.short	0x010a
        /*03a2*/ 	.byte	0xff
	.zero		1


	//   ....[40]....
        /*03a4*/ 	.word	0x00001d00
        /*03a8*/ 	.word	0x00000000
        /*03ac*/ 	.word	0x00000110
        /*03b0*/ 	.short	0x0101
        /*03b2*/ 	.byte	0xff
	.zero		1


	//   ....[41]....
        /*03b4*/ 	.word	0x00001dc0
        /*03b8*/ 	.word	0x000000ff
        /*03bc*/ 	.word	0x00000030
        /*03c0*/ 	.short	0x010a
        /*03c2*/ 	.byte	0x04
	.zero		1


	//   ....[42]....
        /*03c4*/ 	.word	0x00001e90
        /*03c8*/ 	.word	0x000000ff
        /*03cc*/ 	.word	0x00000030
        /*03d0*/ 	.short	0x010a
        /*03d2*/ 	.byte	0x21
	.zero		1


	//   ....[43]....
        /*03d4*/ 	.word	0x00002040
        /*03d8*/ 	.word	0x000000ff
        /*03dc*/ 	.word	0x00000030
        /*03e0*/ 	.short	0x010a
        /*03e2*/ 	.byte	0x05
	.zero		1


	//   ....[44]....
        /*03e4*/ 	.word	0x00002190
        /*03e8*/ 	.word	0x000000ff
        /*03ec*/ 	.word	0x000000a8
        /*03f0*/ 	.short	0x0101
        /*03f2*/ 	.byte	0x06
	.zero		1


	//   ....[45]....
        /*03f4*/ 	.word	0x000021b0
        /*03f8*/ 	.word	0x000000ff
        /*03fc*/ 	.word	0x00000030
        /*0400*/ 	.short	0x010a
        /*0402*/ 	.byte	0x04
	.zero		1


	//   ....[46]....
        /*0404*/ 	.word	0x00002230
        /*0408*/ 	.word	0x000000ff
        /*040c*/ 	.word	0x00000030
        /*0410*/ 	.short	0x010a
        /*0412*/ 	.byte	0x11
	.zero		1


	//   ....[47]....
        /*0414*/ 	.word	0x000023c0
        /*0418*/ 	.word	0x000000ff
        /*041c*/ 	.word	0x00000030
        /*0420*/ 	.short	0x010a
        /*0422*/ 	.byte	0x05
	.zero		1


	//   ....[48]....
        /*0424*/ 	.word	0x00002560
        /*0428*/ 	.word	0x00000003
        /*042c*/ 	.word	0x000000b0
        /*0430*/ 	.short	0x010a
        /*0432*/ 	.byte	0xff
	.zero		1


	//   ....[49]....
        /*0434*/ 	.word	0x000026b0
        /*0438*/ 	.word	0x00000000
        /*043c*/ 	.word	0x00000000
        /*0440*/ 	.short	0x0101
        /*0442*/ 	.byte	0xff
	.zero		1


	//   ....[50]....
        /*0444*/ 	.word	0x00002c60
        /*0448*/ 	.word	0x000000ff
        /*044c*/ 	.word	0x00000000
        /*0450*/ 	.short	0x010a
        /*0452*/ 	.byte	0x04
	.zero		1


	//   ....[51]....
        /*0454*/ 	.word	0x00002cf0
        /*0458*/ 	.word	0x000000ff
        /*045c*/ 	.word	0x00000000
        /*0460*/ 	.short	0x010a
        /*0462*/ 	.byte	0x05
	.zero		1


	//   ....[52]....
        /*0464*/ 	.word	0x00002d80
        /*0468*/ 	.word	0x000000ff
        /*046c*/ 	.word	0x00000000
        /*0470*/ 	.short	0x010a
        /*0472*/ 	.byte	0x05
	.zero		1


	//   ....[53]....
        /*0474*/ 	.word	0x00002e10
        /*0478*/ 	.word	0x000000ff
        /*047c*/ 	.word	0x00000000
        /*0480*/ 	.short	0x010a
        /*0482*/ 	.byte	0x05
	.zero		1


	//   ....[54]....
        /*0484*/ 	.word	0x00002ea0
        /*0488*/ 	.word	0x000000ff
        /*048c*/ 	.word	0x00000000
        /*0490*/ 	.short	0x010a
        /*0492*/ 	.byte	0x05
	.zero		1


	//   ....[55]....
        /*0494*/ 	.word	0x00002f40
        /*0498*/ 	.word	0x00000000
        /*049c*/ 	.word	0x00000000
        /*04a0*/ 	.short	0x010a
        /*04a2*/ 	.byte	0xff
	.zero		1


	//   ....[56]....
        /*04a4*/ 	.word	0x00003060
        /*04a8*/ 	.word	0x00000002
        /*04ac*/ 	.word	0x00000110
        /*04b0*/ 	.short	0x010a
        /*04b2*/ 	.byte	0xff
	.zero		1


	//   ....[57]....
        /*04b4*/ 	.word	0x000030d0
        /*04b8*/ 	.word	0x00000002
        /*04bc*/ 	.word	0x00000000
        /*04c0*/ 	.short	0x0101
        /*04c2*/ 	.byte	0xff
	.zero		1


	//   ....[58]....
        /*04c4*/ 	.word	0x000030f0
        /*04c8*/ 	.word	0x000000ff
        /*04cc*/ 	.word	0x000000c0
        /*04d0*/ 	.short	0x010a
        /*04d2*/ 	.byte	0x04
	.zero		1


	//   ....[59]....
        /*04d4*/ 	.word	0x00003210
        /*04d8*/ 	.word	0x00000002
        /*04dc*/ 	.word	0x000000b0
        /*04e0*/ 	.short	0x010a
        /*04e2*/ 	.byte	0xff
	.zero		1


	//   ....[60]....
        /*04e4*/ 	.word	0x00003310
        /*04e8*/ 	.word	0x00000002
        /*04ec*/ 	.word	0x00000000
        /*04f0*/ 	.short	0x0101
        /*04f2*/ 	.byte	0xff
	.zero		1


	//   ....[61]....
        /*04f4*/ 	.word	0x000033a0
        /*04f8*/ 	.word	0x000000ff
        /*04fc*/ 	.word	0x000000c0
        /*0500*/ 	.short	0x0106
        /*0502*/ 	.byte	0x04
	.zero		1


	//   ....[62]....
        /*0504*/ 	.word	0x000033c0
        /*0508*/ 	.word	0x000000ff
        /*050c*/ 	.word	0x000000c0
        /*0510*/ 	.short	0x010a
        /*0512*/ 	.byte	0x04
	.zero		1


	//   ....[63]....
        /*0514*/ 	.word	0x00003450
        /*0518*/ 	.word	0x000000ff
        /*051c*/ 	.word	0x000000c0
        /*0520*/ 	.short	0x0106
        /*0522*/ 	.byte	0x07
	.zero		1


	//   ....[64]....
        /*0524*/ 	.word	0x00003490
        /*0528*/ 	.word	0x00000000
        /*052c*/ 	.word	0x000000c0
        /*0530*/ 	.short	0x010a
        /*0532*/ 	.byte	0xff
	.zero		1


	//   ....[65]....
        /*0534*/ 	.word	0x000036d0
        /*0538*/ 	.word	0x000000ff
        /*053c*/ 	.word	0x00000008
        /*0540*/ 	.short	0x010a
        /*0542*/ 	.byte	0x05
	.zero		1


	//   ....[66]....
        /*0544*/ 	.word	0x000036f0
        /*0548*/ 	.word	0x000000ff
        /*054c*/ 	.word	0x00000008
        /*0550*/ 	.short	0x010a
        /*0552*/ 	.byte	0x05
	.zero		1


	//   ....[67]....
        /*0554*/ 	.word	0x00003880
        /*0558*/ 	.word	0x000000ff
        /*055c*/ 	.word	0x00000008
        /*0560*/ 	.short	0x010a
        /*0562*/ 	.byte	0x05
	.zero		1


	//   ....[68]....
        /*0564*/ 	.word	0x000038a0
        /*0568*/ 	.word	0x000000ff
        /*056c*/ 	.word	0x00000008
        /*0570*/ 	.short	0x010a
        /*0572*/ 	.byte	0x05
	.zero		1


	//   ....[69]....
        /*0574*/ 	.word	0x00003960
        /*0578*/ 	.word	0x000000ff
        /*057c*/ 	.word	0x00000000
        /*0580*/ 	.short	0x0101
        /*0582*/ 	.byte	0x04
	.zero		1


	//   ....[70]....
        /*0584*/ 	.word	0x00003c90
        /*0588*/ 	.word	0x00000000
        /*058c*/ 	.word	0x000000b0
        /*0590*/ 	.short	0x010a
        /*0592*/ 	.byte	0xff
	.zero		1


	//   ....[71]....
        /*0594*/ 	.word	0x00003d50
        /*0598*/ 	.word	0x00000000
        /*059c*/ 	.word	0x00000000
        /*05a0*/ 	.short	0x0101
        /*05a2*/ 	.byte	0xff
	.zero		1


	//   ....[72]....
        /*05a4*/ 	.word	0x00003e10
        /*05a8*/ 	.word	0x000000ff
        /*05ac*/ 	.word	0x00000000
        /*05b0*/ 	.short	0x010a
        /*05b2*/ 	.byte	0x04
	.zero		1


	//   ....[73]....
        /*05b4*/ 	.word	0x00003e20
        /*05b8*/ 	.word	0x000000ff
        /*05bc*/ 	.word	0x000000f0
        /*05c0*/ 	.short	0x010a
        /*05c2*/ 	.byte	0x1f
	.zero		1


	//   ....[74]....
        /*05c4*/ 	.word	0x00003ed0
        /*05c8*/ 	.word	0x000000ff
        /*05cc*/ 	.word	0x00000000
        /*05d0*/ 	.short	0x010a
        /*05d2*/ 	.byte	0x05
	.zero		1


	//   ....[75]....
        /*05d4*/ 	.word	0x00004000
        /*05d8*/ 	.word	0x000000ff
        /*05dc*/ 	.word	0x00000000
        /*05e0*/ 	.short	0x010a
        /*05e2*/ 	.byte	0x04
	.zero		1


	//   ....[76]....
        /*05e4*/ 	.word	0x00004300
        /*05e8*/ 	.word	0x000000ff
        /*05ec*/ 	.word	0x00000000
        /*05f0*/ 	.short	0x010a
        /*05f2*/ 	.byte	0x04
	.zero		1


	//   ....[77]....
        /*05f4*/ 	.word	0x00004390
        /*05f8*/ 	.word	0x000000ff
        /*05fc*/ 	.word	0x00000000
        /*0600*/ 	.short	0x010a
        /*0602*/ 	.byte	0x05
	.zero		1


	//   ....[78]....
        /*0604*/ 	.word	0x00004420
        /*0608*/ 	.word	0x000000ff
        /*060c*/ 	.word	0x00000000
        /*0610*/ 	.short	0x010a
        /*0612*/ 	.byte	0x05
	.zero		1


	//   ....[79]....
        /*0614*/ 	.word	0x000044c0
        /*0618*/ 	.word	0x00000000
        /*061c*/ 	.word	0x00000000
        /*0620*/ 	.short	0x010a
        /*0622*/ 	.byte	0xff
	.zero		1


	//   ....[80]....
        /*0624*/ 	.word	0x00004500
        /*0628*/ 	.word	0x00000000
        /*062c*/ 	.word	0x00000000
        /*0630*/ 	.short	0x010a
        /*0632*/ 	.byte	0xff
	.zero		1


	//   ....[81]....
        /*0634*/ 	.word	0x00004570
        /*0638*/ 	.word	0x000000ff
        /*063c*/ 	.word	0x00000000
        /*0640*/ 	.short	0x0101
        /*0642*/ 	.byte	0x04
	.zero		1


	//   ....[82]....
        /*0644*/ 	.word	0x000045b0
        /*0648*/ 	.word	0x000000ff
        /*064c*/ 	.word	0x00000130
        /*0650*/ 	.short	0x010a
        /*0652*/ 	.byte	0x1a
	.zero		1


	//   ....[83]....
        /*0654*/ 	.word	0x00004600
        /*0658*/ 	.word	0x000000ff
        /*065c*/ 	.word	0x00000000
        /*0660*/ 	.short	0x0101
        /*0662*/ 	.byte	0x04
	.zero		1


	//   ....[84]....
        /*0664*/ 	.word	0x00004aa0
        /*0668*/ 	.word	0x0000000c
        /*066c*/ 	.word	0x000000b0
        /*0670*/ 	.short	0x010a
        /*0672*/ 	.byte	0xff
	.zero		1


	//   ....[85]....
        /*0674*/ 	.word	0x00004c10
        /*0678*/ 	.word	0x00000000
        /*067c*/ 	.word	0x00000000
        /*0680*/ 	.short	0x0101
        /*0682*/ 	.byte	0xff
	.zero		1


	//   ....[86]....
        /*0684*/ 	.word	0x000050a0
        /*0688*/ 	.word	0x000000ff
        /*068c*/ 	.word	0x000000a8
        /*0690*/ 	.short	0x010a
        /*0692*/ 	.byte	0x15
	.zero		1


	//   ....[87]....
        /*0694*/ 	.word	0x00005220
        /*0698*/ 	.word	0x000000ff
        /*069c*/ 	.word	0x00000080
        /*06a0*/ 	.short	0x010a
        /*06a2*/ 	.byte	0x15
	.zero		1


	//   ....[88]....
        /*06a4*/ 	.word	0x00005420
        /*06a8*/ 	.word	0x000000ff
        /*06ac*/ 	.word	0x00000060
        /*06b0*/ 	.short	0x010b
        /*06b2*/ 	.byte	0x15
	.zero		1


	//   ....[89]....
        /*06b4*/ 	.word	0x00005430
        /*06b8*/ 	.word	0x000000ff
        /*06bc*/ 	.word	0x00000000
        /*06c0*/ 	.short	0x0101
        /*06c2*/ 	.byte	0x06
	.zero		1


	//   ....[90]....
        /*06c4*/ 	.word	0x00005440
        /*06c8*/ 	.word	0x000000ff
        /*06cc*/ 	.word	0x00000088
        /*06d0*/ 	.short	0x010a
        /*06d2*/ 	.byte	0x15
	.zero		1


	//   ....[91]....
        /*06d4*/ 	.word	0x000055f0
        /*06d8*/ 	.word	0x000000ff
        /*06dc*/ 	.word	0x00000068
        /*06e0*/ 	.short	0x010b
        /*06e2*/ 	.byte	0x15
	.zero		1


	//   ....[92]....
        /*06e4*/ 	.word	0x00005600
        /*06e8*/ 	.word	0x000000ff
        /*06ec*/ 	.word	0x00000000
        /*06f0*/ 	.short	0x0101
        /*06f2*/ 	.byte	0x06
	.zero		1


	//   ....[93]....
        /*06f4*/ 	.word	0x00005610
        /*06f8*/ 	.word	0x000000ff
        /*06fc*/ 	.word	0x00000090
        /*0700*/ 	.short	0x010a
        /*0702*/ 	.byte	0x15
	.zero		1


	//   ....[94]....
        /*0704*/ 	.word	0x000057c0
        /*0708*/ 	.word	0x000000ff
        /*070c*/ 	.word	0x00000070
        /*0710*/ 	.short	0x010b
        /*0712*/ 	.byte	0x15
	.zero		1


	//   ....[95]....
        /*0714*/ 	.word	0x000057d0
        /*0718*/ 	.word	0x000000ff
        /*071c*/ 	.word	0x00000000
        /*0720*/ 	.short	0x0101
        /*0722*/ 	.byte	0x06
	.zero		1


	//   ....[96]....
        /*0724*/ 	.word	0x000057e0
        /*0728*/ 	.word	0x000000ff
        /*072c*/ 	.word	0x00000098
        /*0730*/ 	.short	0x010a
        /*0732*/ 	.byte	0x15
	.zero		1


	//   ....[97]....
        /*0734*/ 	.word	0x00005a20
        /*0738*/ 	.word	0x000000ff
        /*073c*/ 	.word	0x00000078
        /*0740*/ 	.short	0x010b
        /*0742*/ 	.byte	0x15
	.zero		1


	//   ....[98]....
        /*0744*/ 	.word	0x00005a30
        /*0748*/ 	.word	0x000000ff
        /*074c*/ 	.word	0x00000000
        /*0750*/ 	.short	0x0101
        /*0752*/ 	.byte	0x25
	.zero		1


	//   ....[99]....
        /*0754*/ 	.word	0x00005a70
        /*0758*/ 	.word	0x000000ff
        /*075c*/ 	.word	0x00000080
        /*0760*/ 	.short	0x010a
        /*0762*/ 	.byte	0x15
	.zero		1


	//   ....[100]....
        /*0764*/ 	.word	0x00005a90
        /*0768*/ 	.word	0x000000ff
        /*076c*/ 	.word	0x00000088
        /*0770*/ 	.short	0x010a
        /*0772*/ 	.byte	0x15
	.zero		1


	//   ....[101]....
        /*0774*/ 	.word	0x00005ab0
        /*0778*/ 	.word	0x000000ff
        /*077c*/ 	.word	0x00000090
        /*0780*/ 	.short	0x010a
        /*0782*/ 	.byte	0x15
	.zero		1


	//   ....[102]....
        /*0784*/ 	.word	0x00005af0
        /*0788*/ 	.word	0x00000000
        /*078c*/ 	.word	0x00000098
        /*0790*/ 	.short	0x010a
        /*0792*/ 	.byte	0xff
	.zero		1


	//   ....[103]....
        /*0794*/ 	.word	0x00005e10
        /*0798*/ 	.word	0x00000003
        /*079c*/ 	.word	0x000000b0
        /*07a0*/ 	.short	0x010a
        /*07a2*/ 	.byte	0xff
	.zero		1


	//   ....[104]....
        /*07a4*/ 	.word	0x00005f90
        /*07a8*/ 	.word	0x00000000
        /*07ac*/ 	.word	0x00000000
        /*07b0*/ 	.short	0x0101
        /*07b2*/ 	.byte	0xff
	.zero		1


	//   ....[105]....
        /*07b4*/ 	.word	0x00006a70
        /*07b8*/ 	.word	0x000000ff
        /*07bc*/ 	.word	0x00000060
        /*07c0*/ 	.short	0x010a
        /*07c2*/ 	.byte	0x2b
	.zero		1


	//   ....[106]....
        /*07c4*/ 	.word	0x00006aa0
        /*07c8*/ 	.word	0x00000036
        /*07cc*/ 	.word	0x000000d0
        /*07d0*/ 	.short	0x010a
        /*07d2*/ 	.byte	0xff
	.zero		1


	//   ....[107]....
        /*07d4*/ 	.word	0x00006bb0
        /*07d8*/ 	.word	0x000000ff
        /*07dc*/ 	.word	0x00000060
        /*07e0*/ 	.short	0x010a
        /*07e2*/ 	.byte	0x2b
	.zero		1


	//   ....[108]....
        /*07e4*/ 	.word	0x00006c80
        /*07e8*/ 	.word	0x00000036
        /*07ec*/ 	.word	0x000000d0
        /*07f0*/ 	.short	0x010a
        /*07f2*/ 	.byte	0xff
	.zero		1


	//   ....[109]....
        /*07f4*/ 	.word	0x00007440
        /*07f8*/ 	.word	0x00000000
        /*07fc*/ 	.word	0x00000000
        /*0800*/ 	.short	0x0101
        /*0802*/ 	.byte	0xff
	.zero		1


	//   ....[110]....
        /*0804*/ 	.word	0x00007450
        /*0808*/ 	.word	0x00000002
        /*080c*/ 	.word	0x00000060
        /*0810*/ 	.short	0x010a
        /*0812*/ 	.byte	0xff
	.zero		1


	//   ....[111]....
        /*0814*/ 	.word	0x00007510
        /*0818*/ 	.word	0x00000002
        /*081c*/ 	.word	0x00000060
        /*0820*/ 	.short	0x010a
        /*0822*/ 	.byte	0xff
	.zero		1


	//   ....[112]....
        /*0824*/ 	.word	0x00007d10
        /*0828*/ 	.word	0x00000000
        /*082c*/ 	.word	0x00000000
        /*0830*/ 	.short	0x0101
        /*0832*/ 	.byte	0xff
	.zero		1


	//   ....[113]....
        /*0834*/ 	.word	0x00007d30
        /*0838*/ 	.word	0x00000002
        /*083c*/ 	.word	0x00000060
        /*0840*/ 	.short	0x010a
        /*0842*/ 	.byte	0xff
	.zero		1


	//   ....[114]....
        /*0844*/ 	.word	0x00007de0
        /*0848*/ 	.word	0x00000002
        /*084c*/ 	.word	0x00000060
        /*0850*/ 	.short	0x010a
        /*0852*/ 	.byte	0xff
	.zero		1


	//   ....[115]....
        /*0854*/ 	.word	0x000085e0
        /*0858*/ 	.word	0x00000000
        /*085c*/ 	.word	0x00000000
        /*0860*/ 	.short	0x0101
        /*0862*/ 	.byte	0xff
	.zero		1


	//   ....[116]....
        /*0864*/ 	.word	0x00008600
        /*0868*/ 	.word	0x00000003
        /*086c*/ 	.word	0x00000060
        /*0870*/ 	.short	0x010a
        /*0872*/ 	.byte	0xff
	.zero		1


	//   ....[117]....
        /*0874*/ 	.word	0x000086b0
        /*0878*/ 	.word	0x00000003
        /*087c*/ 	.word	0x00000060
        /*0880*/ 	.short	0x010a
        /*0882*/ 	.byte	0xff
	.zero		1


	//   ....[118]....
        /*0884*/ 	.word	0x00008960
        /*0888*/ 	.word	0x00000036
        /*088c*/ 	.word	0x00000000
        /*0890*/ 	.short	0x0101
        /*0892*/ 	.byte	0xff
	.zero		1


	//   ....[119]....
        /*0894*/ 	.word	0x00008f00
        /*0898*/ 	.word	0x00000000
        /*089c*/ 	.word	0x00000000
        /*08a0*/ 	.short	0x0101
        /*08a2*/ 	.byte	0xff
	.zero		1


	//   ....[120]....
        /*08a4*/ 	.word	0x000091a0
        /*08a8*/ 	.word	0x000000ff
        /*08ac*/ 	.word	0x00000000
        /*08b0*/ 	.short	0x0101
        /*08b2*/ 	.byte	0x06
	.zero		1


	//   ....[121]....
        /*08b4*/ 	.word	0x000091c0
        /*08b8*/ 	.word	0x00000000
        /*08bc*/ 	.word	0x00000120
        /*08c0*/ 	.short	0x010a
        /*08c2*/ 	.byte	0xff
	.zero		1


	//   ....[122]....
        /*08c4*/ 	.word	0x00009220
        /*08c8*/ 	.word	0x00000000
        /*08cc*/ 	.word	0x00000030
        /*08d0*/ 	.short	0x010a
        /*08d2*/ 	.byte	0xff
	.zero		1


	//   ....[123]....
        /*08d4*/ 	.word	0x00009280
        /*08d8*/ 	.word	0x00000000
        /*08dc*/ 	.word	0x00000030
        /*08e0*/ 	.short	0x010a
        /*08e2*/ 	.byte	0xff
	.zero		1


	//   ....[124]....
        /*08e4*/ 	.word	0x000092d0
        /*08e8*/ 	.word	0x00000003
        /*08ec*/ 	.word	0x000000b0
        /*08f0*/ 	.short	0x010a
        /*08f2*/ 	.byte	0xff
	.zero		1


	//   ....[125]....
        /*08f4*/ 	.word	0x00009330
        /*08f8*/ 	.word	0x00000000
        /*08fc*/ 	.word	0x00000000
        /*0900*/ 	.short	0x010a
        /*0902*/ 	.byte	0xff
	.zero		1


	//   ....[126]....
        /*0904*/ 	.word	0x00009390
        /*0908*/ 	.word	0x00000000
        /*090c*/ 	.word	0x00000000
        /*0910*/ 	.short	0x010a
        /*0912*/ 	.byte	0xff
	.zero		1


	//   ....[127]....
        /*0914*/ 	.word	0x000093f0
        /*0918*/ 	.word	0x00000000
        /*091c*/ 	.word	0x00000000
        /*0920*/ 	.short	0x010a
        /*0922*/ 	.byte	0xff
	.zero		1


	//   ....[128]....
        /*0924*/ 	.word	0x00009450
        /*0928*/ 	.word	0x00000000
        /*092c*/ 	.word	0x00000000
        /*0930*/ 	.short	0x010a
        /*0932*/ 	.byte	0xff
	.zero		1


	//   ....[129]....
        /*0934*/ 	.word	0x000094b0
        /*0938*/ 	.word	0x00000000
        /*093c*/ 	.word	0x00000000
        /*0940*/ 	.short	0x010a
        /*0942*/ 	.byte	0xff
	.zero		1


	//   ....[130]....
        /*0944*/ 	.word	0x00009500
        /*0948*/ 	.word	0x00000002
        /*094c*/ 	.word	0x00000110
        /*0950*/ 	.short	0x010a
        /*0952*/ 	.byte	0xff
	.zero		1


	//   ....[131]....
        /*0954*/ 	.word	0x00009560
        /*0958*/ 	.word	0x00000002
        /*095c*/ 	.word	0x000000c0
        /*0960*/ 	.short	0x010a
        /*0962*/ 	.byte	0xff
	.zero		1


	//   ....[132]....
        /*0964*/ 	.word	0x000095b0
        /*0968*/ 	.word	0x00000002
        /*096c*/ 	.word	0x000000b0
        /*0970*/ 	.short	0x010a
        /*0972*/ 	.byte	0xff
	.zero		1


	//   ....[133]....
        /*0974*/ 	.word	0x00009610
        /*0978*/ 	.word	0x00000000
        /*097c*/ 	.word	0x000000c0
        /*0980*/ 	.short	0x010a
        /*0982*/ 	.byte	0xff
	.zero		1


	//   ....[134]....
        /*0984*/ 	.word	0x00009670
        /*0988*/ 	.word	0x00000005
        /*098c*/ 	.word	0x00000008
        /*0990*/ 	.short	0x010a
        /*0992*/ 	.byte	0xff
	.zero		1


	//   ....[135]....
        /*0994*/ 	.word	0x00009750
        /*0998*/ 	.word	0x00000000
        /*099c*/ 	.word	0x00000008
        /*09a0*/ 	.short	0x010a
        /*09a2*/ 	.byte	0xff
	.zero		1


	//   ....[136]....
        /*09a4*/ 	.word	0x000097a0
        /*09a8*/ 	.word	0x00000000
        /*09ac*/ 	.word	0x000000b0
        /*09b0*/ 	.short	0x010a
        /*09b2*/ 	.byte	0xff
	.zero		1


	//   ....[137]....
        /*09b4*/ 	.word	0x00009800
        /*09b8*/ 	.word	0x00000000
        /*09bc*/ 	.word	0x000000f0
        /*09c0*/ 	.short	0x010a
        /*09c2*/ 	.byte	0xff
	.zero		1


	//   ....[138]....
        /*09c4*/ 	.word	0x00009860
        /*09c8*/ 	.word	0x00000000
        /*09cc*/ 	.word	0x00000000
        /*09d0*/ 	.short	0x010a
        /*09d2*/ 	.byte	0xff
	.zero		1


	//   ....[139]....
        /*09d4*/ 	.word	0x000098c0
        /*09d8*/ 	.word	0x00000000
        /*09dc*/ 	.word	0x00000000
        /*09e0*/ 	.short	0x010a
        /*09e2*/ 	.byte	0xff
	.zero		1


	//   ....[140]....
        /*09e4*/ 	.word	0x00009920
        /*09e8*/ 	.word	0x00000000
        /*09ec*/ 	.word	0x00000000
        /*09f0*/ 	.short	0x010a
        /*09f2*/ 	.byte	0xff
	.zero		1


	//   ....[141]....
        /*09f4*/ 	.word	0x00009980
        /*09f8*/ 	.word	0x00000000
        /*09fc*/ 	.word	0x00000000
        /*0a00*/ 	.short	0x010a
        /*0a02*/ 	.byte	0xff
	.zero		1


	//   ....[142]....
        /*0a04*/ 	.word	0x000099e0
        /*0a08*/ 	.word	0x00000000
        /*0a0c*/ 	.word	0x00000130
        /*0a10*/ 	.short	0x010a
        /*0a12*/ 	.byte	0xff
	.zero		1


	//   ....[143]....
        /*0a14*/ 	.word	0x00009a30
        /*0a18*/ 	.word	0x0000000c
        /*0a1c*/ 	.word	0x000000b0
        /*0a20*/ 	.short	0x010a
        /*0a22*/ 	.byte	0xff
	.zero		1


	//   ....[144]....
        /*0a24*/ 	.word	0x00009a90
        /*0a28*/ 	.word	0x00000000
        /*0a2c*/ 	.word	0x000000a8
        /*0a30*/ 	.short	0x010a
        /*0a32*/ 	.byte	0xff
	.zero		1


	//   ....[145]....
        /*0a34*/ 	.word	0x00009af0
        /*0a38*/ 	.word	0x00000000
        /*0a3c*/ 	.word	0x00000080
        /*0a40*/ 	.short	0x010a
        /*0a42*/ 	.byte	0xff
	.zero		1


	//   ....[146]....
        /*0a44*/ 	.word	0x00009b50
        /*0a48*/ 	.word	0x00000000
        /*0a4c*/ 	.word	0x00000088
        /*0a50*/ 	.short	0x010a
        /*0a52*/ 	.byte	0xff
	.zero		1


	//   ....[147]....
        /*0a54*/ 	.word	0x00009bb0
        /*0a58*/ 	.word	0x00000000
        /*0a5c*/ 	.word	0x00000090
        /*0a60*/ 	.short	0x010a
        /*0a62*/ 	.byte	0xff
	.zero		1


	//   ....[148]....
        /*0a64*/ 	.word	0x00009c10
        /*0a68*/ 	.word	0x00000000
        /*0a6c*/ 	.word	0x00000098
        /*0a70*/ 	.short	0x010a
        /*0a72*/ 	.byte	0xff
	.zero		1


	//   ....[149]....
        /*0a74*/ 	.word	0x00009c70
        /*0a78*/ 	.word	0x00000000
        /*0a7c*/ 	.word	0x00000080
        /*0a80*/ 	.short	0x010a
        /*0a82*/ 	.byte	0xff
	.zero		1


	//   ....[150]....
        /*0a84*/ 	.word	0x00009cd0
        /*0a88*/ 	.word	0x00000000
        /*0a8c*/ 	.word	0x00000088
        /*0a90*/ 	.short	0x010a
        /*0a92*/ 	.byte	0xff
	.zero		1


	//   ....[151]....
        /*0a94*/ 	.word	0x00009d30
        /*0a98*/ 	.word	0x00000000
        /*0a9c*/ 	.word	0x00000090
        /*0aa0*/ 	.short	0x010a
        /*0aa2*/ 	.byte	0xff
	.zero		1


	//   ....[152]....
        /*0aa4*/ 	.word	0x00009d80
        /*0aa8*/ 	.word	0x00000003
        /*0aac*/ 	.word	0x000000b0
        /*0ab0*/ 	.short	0x010a
        /*0ab2*/ 	.byte	0xff
	.zero		1


	//   ....[153]....
        /*0ab4*/ 	.word	0x00009de0
        /*0ab8*/ 	.word	0x00000002
        /*0abc*/ 	.word	0x00000060
        /*0ac0*/ 	.short	0x010a
        /*0ac2*/ 	.byte	0xff
	.zero		1


	//   ....[154]....
        /*0ac4*/ 	.word	0x00009e30
        /*0ac8*/ 	.word	0x00000036
        /*0acc*/ 	.word	0x000000d0
        /*0ad0*/ 	.short	0x010a
        /*0ad2*/ 	.byte	0xff
	.zero		1


	//   ....[155]....
        /*0ad4*/ 	.word	0x00009e80
        /*0ad8*/ 	.word	0x00000002
        /*0adc*/ 	.word	0x00000060
        /*0ae0*/ 	.short	0x010a
        /*0ae2*/ 	.byte	0xff
	.zero		1


	//   ....[156]....
        /*0ae4*/ 	.word	0x00009ed0
        /*0ae8*/ 	.word	0x00000002
        /*0aec*/ 	.word	0x00000060
        /*0af0*/ 	.short	0x010a
        /*0af2*/ 	.byte	0xff
	.zero		1


	//   ....[157]....
        /*0af4*/ 	.word	0x00009f20
        /*0af8*/ 	.word	0x00000003
        /*0afc*/ 	.word	0x00000060
        /*0b00*/ 	.short	0x010a
        /*0b02*/ 	.byte	0xff
	.zero		1


	//----- nvinfo : EIATTR_NUM_MBARRIERS
	.align		4
.L_47:
        /*0b04*/ 	.byte	0x03, 0x38
        /*0b06*/ 	.short	0x0027


	//----- nvinfo : EIATTR_EXIT_INSTR_OFFSETS
	.align		4
        /*0b08*/ 	.byte	0x04, 0x1c
        /*0b0a*/ 	.short	(.L_49 - .L_48)


	//   ....[0]....
.L_48:
        /*0b0c*/ 	.word	0x00002f70


	//   ....[1]....
        /*0b10*/ 	.word	0x00003460


	//   ....[2]....
        /*0b14*/ 	.word	0x000034c0


	//   ....[3]....
        /*0b18*/ 	.word	0x00004830


	//   ....[4]....
        /*0b1c*/ 	.word	0x00005b20


	//   ....[5]....
        /*0b20*/ 	.word	0x00005b60


	//   ....[6]....
        /*0b24*/ 	.word	0x000090a0


	//   ....[7]....
        /*0b28*/ 	.word	0x00009110


	//   ....[8]....
        /*0b2c*/ 	.word	0x00009140


	//   ....[9]....
        /*0b30*/ 	.word	0x000091b0


	//----- nvinfo : EIATTR_MAX_THREADS
	.align		4
.L_49:
        /*0b34*/ 	.byte	0x04, 0x05
        /*0b36*/ 	.short	(.L_51 - .L_50)
.L_50:
        /*0b38*/ 	.word	0x00000100
        /*0b3c*/ 	.word	0x00000001
        /*0b40*/ 	.word	0x00000001


	//----- nvinfo : EIATTR_CRS_STACK_SIZE
	.align		4
.L_51:
        /*0b44*/ 	.byte	0x04, 0x1e
        /*0b46*/ 	.short	(.L_53 - .L_52)
.L_52:
        /*0b48*/ 	.word	0x00000000


	//----- nvinfo : EIATTR_CBANK_PARAM_SIZE
	.align		4
.L_53:
        /*0b4c*/ 	.byte	0x03, 0x19
        /*0b4e*/ 	.short	0x0800


	//----- nvinfo : EIATTR_PARAM_CBANK
	.align		4
        /*0b50*/ 	.byte	0x04, 0x0a
        /*0b52*/ 	.short	(.L_55 - .L_54)
	.align		4
.L_54:
        /*0b54*/ 	.word	index@(.nv.constant0._ZN7cutlass13device_kernelINS_4gemm6kernel13GemmUniversalIN4cute5tupleIJiiiiEEENS1_10collective13CollectiveMmaINS1_35MainloopSm100TmaUmmaWarpSpecializedILi6ELi2ELi4ENS5_IJNS4_1CILi4EEESB_NSA_ILi1EEEEEEEENS5_IJNSA_ILi128EEESF_NSA_ILi64EEEEEENS_6half_tENS5_IJSC_llEEESI_NS5_IJlSC_lEEENS4_8TiledMMAINS4_8MMA_AtomIJNS4_26SM100_MMA_F16BF16_2x1SM_SSISI_SI_fLi128ELi128ELNS4_4UMMA5MajorE1ELSP_0ELNSO_7ScaleInE0ELSQ_0EEEEEENS4_6LayoutINS5_IJSC_SC_SC_EEENS5_IJNSA_ILi0EEESV_SV_EEEEENS5_IJNS4_10UnderscoreESY_SY_EEEEENS4_28SM100_TMA_2SM_LOAD_MULTICASTENS4_14ComposedLayoutINS4_7SwizzleILi3ELi4ELi3EEENS4_18smem_ptr_flag_bitsILi16EEENST_INS5_IJSG_NSA_ILi8EEEEEENS5_IJSC_SG_EEEEEEEvNS4_8identityES11_NS12_IS14_S16_NST_INS5_IJS17_SG_EEENS5_IJSG_SC_EEEEEEEvS1C_EENS_8epilogue10collective18CollectiveEpilogueINS1I_23Sm100TmaWarpSpecializedILi4ELi2ELi16ELb1ELb0EEEJNS5_IJSG_SF_SG_EEENS5_IJNST_ISG_SC_EENST_INS5_IJNSA_ILi16EEENSA_ILi2EEEEEES19_EEEEESI_SK_SI_SK_NS1I_6fusion15FusionCallbacksIS1M_NS1U_17LinearCombinationISI_fSI_fLNS_15FloatRoundStyleE2EEES1N_S1T_JEEENS4_5SM1004TMEM4LOAD26SM100_TMEM_LOAD_32dp32b16xENS4_13SM90_TMA_LOADENS12_INS13_ILi1ELi4ELi3EEES16_NST_INS5_IJS17_S1P_EEENS5_IJS1P_SC_EEEEEEENS4_39AutoVectorizingCopyWithAssumedAlignmentILi128EEENS4_14SM90_TMA_STOREES29_S2B_S2B_EEEvvEEEEvNT_6ParamsE)
        /*0b58*/ 	.short	0x0380
        /*0b5a*/ 	.short	0x0800


	//----- nvinfo : EIATTR_SW_WAR
	.align		4
.L_55:
        /*0b5c*/ 	.byte	0x04, 0x36
        /*0b5e*/ 	.short	(.L_57 - .L_56)
.L_56:
        /*0b60*/ 	.word	0x00000008
.L_57:


//--------------------- .nv.callgraph             --------------------------
	.section	.nv.callgraph,"",@"SHT_CUDA_CALLGRAPH"
	.align	4
	.sectionentsize	8
	.align		4
        /*0000*/ 	.word	0x00000000
	.align		4
        /*0004*/ 	.word	0xffffffff
	.align		4
        /*0008*/ 	.word	index@(_ZN7cutlass13device_kernelINS_4gemm6kernel13GemmUniversalIN4cute5tupleIJiiiiEEENS1_10collective13CollectiveMmaINS1_35MainloopSm100TmaUmmaWarpSpecializedILi6ELi2ELi4ENS5_IJNS4_1CILi4EEESB_NSA_ILi1EEEEEEEENS5_IJNSA_ILi128EEESF_NSA_ILi64EEEEEENS_6half_tENS5_IJSC_llEEESI_NS5_IJlSC_lEEENS4_8TiledMMAINS4_8MMA_AtomIJNS4_26SM100_MMA_F16BF16_2x1SM_SSISI_SI_fLi128ELi128ELNS4_4UMMA5MajorE1ELSP_0ELNSO_7ScaleInE0ELSQ_0EEEEEENS4_6LayoutINS5_IJSC_SC_SC_EEENS5_IJNSA_ILi0EEESV_SV_EEEEENS5_IJNS4_10UnderscoreESY_SY_EEEEENS4_28SM100_TMA_2SM_LOAD_MULTICASTENS4_14ComposedLayoutINS4_7SwizzleILi3ELi4ELi3EEENS4_18smem_ptr_flag_bitsILi16EEENST_INS5_IJSG_NSA_ILi8EEEEEENS5_IJSC_SG_EEEEEEEvNS4_8identityES11_NS12_IS14_S16_NST_INS5_IJS17_SG_EEENS5_IJSG_SC_EEEEEEEvS1C_EENS_8epilogue10collective18CollectiveEpilogueINS1I_23Sm100TmaWarpSpecializedILi4ELi2ELi16ELb1ELb0EEEJNS5_IJSG_SF_SG_EEENS5_IJNST_ISG_SC_EENST_INS5_IJNSA_ILi16EEENSA_ILi2EEEEEES19_EEEEESI_SK_SI_SK_NS1I_6fusion15FusionCallbacksIS1M_NS1U_17LinearCombinationISI_fSI_fLNS_15FloatRoundStyleE2EEES1N_S1T_JEEENS4_5SM1004TMEM4LOAD26SM100_TMEM_LOAD_32dp32b16xENS4_13SM90_TMA_LOADENS12_INS13_ILi1ELi4ELi3EEES16_NST_INS5_IJS17_S1P_EEENS5_IJS1P_SC_EEEEEEENS4_39AutoVectorizingCopyWithAssumedAlignmentILi128EEENS4_14SM90_TMA_STOREES29_S2B_S2B_EEEvvEEEEvNT_6ParamsE)
	.align		4
        /*000c*/ 	.word	index@(__assertfail)
	.align		4
        /*0010*/ 	.word	0x00000000
	.align		4
        /*0014*/ 	.word	0xfffffffe
	.align		4
        /*0018*/ 	.word	0x00000000
	.align		4
        /*001c*/ 	.word	0xfffffffd
	.align		4
        /*0020*/ 	.word	0x00000000
	.align		4
        /*0024*/ 	.word	0xfffffffc


//--------------------- .nv.constant4             --------------------------
	.section	.nv.constant4,"a",@progbits
	.align	8
	.align		8
.nv.constant4:
        /*0000*/ 	.dword	__assertfail
	.align		8
        /*0008*/ 	.dword	__unnamed_1
	.align		8
        /*0010*/ 	.dword	__unnamed_2
	.align		8
        /*0018*/ 	.dword	_ZN40_INTERNAL_3b942aba_4_k_cu_e234cf60_350174cuda3std3__45__cpo5beginE
	.align		8
        /*0020*/ 	.dword	_ZN40_INTERNAL_3b942aba_4_k_cu_e234cf60_350174cuda3std3__45__cpo3endE
	.align		8
        /*0028*/ 	.dword	_ZN40_INTERNAL_3b942aba_4_k_cu_e234cf60_350174cuda3std3__45__cpo6cbeginE
	.align		8
        /*0030*/ 	.dword	_ZN40_INTERNAL_3b942aba_4_k_cu_e234cf60_350174cuda3std3__45__cpo4cendE
	.align		8
        /*0038*/ 	.dword	_ZN40_INTERNAL_3b942aba_4_k_cu_e234cf60_350174cuda3std3__442_GLOBAL__N__3b942aba_4_k_cu_e234cf60_350176ignoreE
	.align		8
        /*0040*/ 	.dword	_ZN40_INTERNAL_3b942aba_4_k_cu_e234cf60_350174cuda3std3__419piecewise_constructE
	.align		8
        /*0048*/ 	.dword	_ZN40_INTERNAL_3b942aba_4_k_cu_e234cf60_350174cuda3std3__48in_placeE
	.align		8
        /*0050*/ 	.dword	_ZN40_INTERNAL_3b942aba_4_k_cu_e234cf60_350174cuda3std6ranges3__45__cpo4swapE
	.align		8
        /*0058*/ 	.dword	_ZN40_INTERNAL_3b942aba_4_k_cu_e234cf60_350174cuda3std6ranges3__45__cpo9iter_moveE
	.align		8
        /*0060*/ 	.dword	_ZN40_INTERNAL_3b942aba_4_k_cu_e234cf60_350174cute7productE
	.align		8
        /*0068*/ 	.dword	_ZN40_INTERNAL_3b942aba_4_k_cu_e234cf60_350174cute1_E
	.align		8
        /*0070*/ 	.dword	$str$25
	.align		8
        /*0078*/ 	.dword	$str$26
	.align		8
        /*0080*/ 	.dword	$str$27
	.align		8
        /*0088*/ 	.dword	$str$28


//--------------------- .text._ZN7cutlass13device_kernelINS_4gemm6kernel13GemmUniversalIN4cute5tupleIJiiiiEEENS1_10collective13CollectiveMmaINS1_35MainloopSm100TmaUmmaWarpSpecializedILi6ELi2ELi4ENS5_IJNS4_1CILi4EEESB_NSA_ILi1EEEEEEEENS5_IJNSA_ILi128EEESF_NSA_ILi64EEEEEENS_6half_tENS5_IJSC_llEEESI_NS5_IJlSC_lEEENS4_8TiledMMAINS4_8MMA_AtomIJNS4_26SM100_MMA_F16BF16_2x1SM_SSISI_SI_fLi128ELi128ELNS4_4UMMA5MajorE1ELSP_0ELNSO_7ScaleInE0ELSQ_0EEEEEENS4_6LayoutINS5_IJSC_SC_SC_EEENS5_IJNSA_ILi0EEESV_SV_EEEEENS5_IJNS4_10UnderscoreESY_SY_EEEEENS4_28SM100_TMA_2SM_LOAD_MULTICASTENS4_14ComposedLayoutINS4_7SwizzleILi3ELi4ELi3EEENS4_18smem_ptr_flag_bitsILi16EEENST_INS5_IJSG_NSA_ILi8EEEEEENS5_IJSC_SG_EEEEEEEvNS4_8identityES11_NS12_IS14_S16_NST_INS5_IJS17_SG_EEENS5_IJSG_SC_EEEEEEEvS1C_EENS_8epilogue10collective18CollectiveEpilogueINS1I_23Sm100TmaWarpSpecializedILi4ELi2ELi16ELb1ELb0EEEJNS5_IJSG_SF_SG_EEENS5_IJNST_ISG_SC_EENST_INS5_IJNSA_ILi16EEENSA_ILi2EEEEEES19_EEEEESI_SK_SI_SK_NS1I_6fusion15FusionCallbacksIS1M_NS1U_17LinearCombinationISI_fSI_fLNS_15FloatRoundStyleE2EEES1N_S1T_JEEENS4_5SM1004TMEM4LOAD26SM100_TMEM_LOAD_32dp32b16xENS4_13SM90_TMA_LOADENS12_INS13_ILi1ELi4ELi3EEES16_NST_INS5_IJS17_S1P_EEENS5_IJS1P_SC_EEEEEEENS4_39AutoVectorizingCopyWithAssumedAlignmentILi128EEENS4_14SM90_TMA_STOREES29_S2B_S2B_EEEvvEEEEvNT_6ParamsE --------------------------
	.section	.text._ZN7cutlass13device_kernelINS_4gemm6kernel13GemmUniversalIN4cute5tupleIJiiiiEEENS1_10collective13CollectiveMmaINS1_35MainloopSm100TmaUmmaWarpSpecializedILi6ELi2ELi4ENS5_IJNS4_1CILi4EEESB_NSA_ILi1EEEEEEEENS5_IJNSA_ILi128EEESF_NSA_ILi64EEEEEENS_6half_tENS5_IJSC_llEEESI_NS5_IJlSC_lEEENS4_8TiledMMAINS4_8MMA_AtomIJNS4_26SM100_MMA_F16BF16_2x1SM_SSISI_SI_fLi128ELi128ELNS4_4UMMA5MajorE1ELSP_0ELNSO_7ScaleInE0ELSQ_0EEEEEENS4_6LayoutINS5_IJSC_SC_SC_EEENS5_IJNSA_ILi0EEESV_SV_EEEEENS5_IJNS4_10UnderscoreESY_SY_EEEEENS4_28SM100_TMA_2SM_LOAD_MULTICASTENS4_14ComposedLayoutINS4_7SwizzleILi3ELi4ELi3EEENS4_18smem_ptr_flag_bitsILi16EEENST_INS5_IJSG_NSA_ILi8EEEEEENS5_IJSC_SG_EEEEEEEvNS4_8identityES11_NS12_IS14_S16_NST_INS5_IJS17_SG_EEENS5_IJSG_SC_EEEEEEEvS1C_EENS_8epilogue10collective18CollectiveEpilogueINS1I_23Sm100TmaWarpSpecializedILi4ELi2ELi16ELb1ELb0EEEJNS5_IJSG_SF_SG_EEENS5_IJNST_ISG_SC_EENST_INS5_IJNSA_ILi16EEENSA_ILi2EEEEEES19_EEEEESI_SK_SI_SK_NS1I_6fusion15FusionCallbacksIS1M_NS1U_17LinearCombinationISI_fSI_fLNS_15FloatRoundStyleE2EEES1N_S1T_JEEENS4_5SM1004TMEM4LOAD26SM100_TMEM_LOAD_32dp32b16xENS4_13SM90_TMA_LOADENS12_INS13_ILi1ELi4ELi3EEES16_NST_INS5_IJS17_S1P_EEENS5_IJS1P_SC_EEEEEEENS4_39AutoVectorizingCopyWithAssumedAlignmentILi128EEENS4_14SM90_TMA_STOREES29_S2B_S2B_EEEvvEEEEvNT_6ParamsE,"ax",@progbits
	.align	128
.text._ZN7cutlass13device_kernelINS_4gemm6kernel13GemmUniversalIN4cute5tupleIJiiiiEEENS1_10collective13CollectiveMmaINS1_35MainloopSm100TmaUmmaWarpSpecializedILi6ELi2ELi4ENS5_IJNS4_1CILi4EEESB_NSA_ILi1EEEEEEEENS5_IJNSA_ILi128EEESF_NSA_ILi64EEEEEENS_6half_tENS5_IJSC_llEEESI_NS5_IJlSC_lEEENS4_8TiledMMAINS4_8MMA_AtomIJNS4_26SM100_MMA_F16BF16_2x1SM_SSISI_SI_fLi128ELi128ELNS4_4UMMA5MajorE1ELSP_0ELNSO_7ScaleInE0ELSQ_0EEEEEENS4_6LayoutINS5_IJSC_SC_SC_EEENS5_IJNSA_ILi0EEESV_SV_EEEEENS5_IJNS4_10UnderscoreESY_SY_EEEEENS4_28SM100_TMA_2SM_LOAD_MULTICASTENS4_14ComposedLayoutINS4_7SwizzleILi3ELi4ELi3EEENS4_18smem_ptr_flag_bitsILi16EEENST_INS5_IJSG_NSA_ILi8EEEEEENS5_IJSC_SG_EEEEEEEvNS4_8identityES11_NS12_IS14_S16_NST_INS5_IJS17_SG_EEENS5_IJSG_SC_EEEEEEEvS1C_EENS_8epilogue10collective18CollectiveEpilogueINS1I_23Sm100TmaWarpSpecializedILi4ELi2ELi16ELb1ELb0EEEJNS5_IJSG_SF_SG_EEENS5_IJNST_ISG_SC_EENST_INS5_IJNSA_ILi16EEENSA_ILi2EEEEEES19_EEEEESI_SK_SI_SK_NS1I_6fusion15FusionCallbacksIS1M_NS1U_17LinearCombinationISI_fSI_fLNS_15FloatRoundStyleE2EEES1N_S1T_JEEENS4_5SM1004TMEM4LOAD26SM100_TMEM_LOAD_32dp32b16xENS4_13SM90_TMA_LOADENS12_INS13_ILi1ELi4ELi3EEES16_NST_INS5_IJS17_S1P_EEENS5_IJS1P_SC_EEEEEEENS4_39AutoVectorizingCopyWithAssumedAlignmentILi128EEENS4_14SM90_TMA_STOREES29_S2B_S2B_EEEvvEEEEvNT_6ParamsE:
        .type           _ZN7cutlass13device_kernelINS_4gemm6kernel13GemmUniversalIN4cute5tupleIJiiiiEEENS1_10collective13CollectiveMmaINS1_35MainloopSm100TmaUmmaWarpSpecializedILi6ELi2ELi4ENS5_IJNS4_1CILi4EEESB_NSA_ILi1EEEEEEEENS5_IJNSA_ILi128EEESF_NSA_ILi64EEEEEENS_6half_tENS5_IJSC_llEEESI_NS5_IJlSC_lEEENS4_8TiledMMAINS4_8MMA_AtomIJNS4_26SM100_MMA_F16BF16_2x1SM_SSISI_SI_fLi128ELi128ELNS4_4UMMA5MajorE1ELSP_0ELNSO_7ScaleInE0ELSQ_0EEEEEENS4_6LayoutINS5_IJSC_SC_SC_EEENS5_IJNSA_ILi0EEESV_SV_EEEEENS5_IJNS4_10UnderscoreESY_SY_EEEEENS4_28SM100_TMA_2SM_LOAD_MULTICASTENS4_14ComposedLayoutINS4_7SwizzleILi3ELi4ELi3EEENS4_18smem_ptr_flag_bitsILi16EEENST_INS5_IJSG_NSA_ILi8EEEEEENS5_IJSC_SG_EEEEEEEvNS4_8identityES11_NS12_IS14_S16_NST_INS5_IJS17_SG_EEENS5_IJSG_SC_EEEEEEEvS1C_EENS_8epilogue10collective18CollectiveEpilogueINS1I_23Sm100TmaWarpSpecializedILi4ELi2ELi16ELb1ELb0EEEJNS5_IJSG_SF_SG_EEENS5_IJNST_ISG_SC_EENST_INS5_IJNSA_ILi16EEENSA_ILi2EEEEEES19_EEEEESI_SK_SI_SK_NS1I_6fusion15FusionCallbacksIS1M_NS1U_17LinearCombinationISI_fSI_fLNS_15FloatRoundStyleE2EEES1N_S1T_JEEENS4_5SM1004TMEM4LOAD26SM100_TMEM_LOAD_32dp32b16xENS4_13SM90_TMA_LOADENS12_INS13_ILi1ELi4ELi3EEES16_NST_INS5_IJS17_S1P_EEENS5_IJS1P_SC_EEEEEEENS4_39AutoVectorizingCopyWithAssumedAlignmentILi128EEENS4_14SM90_TMA_STOREES29_S2B_S2B_EEEvvEEEEvNT_6ParamsE,@function
        .size           _ZN7cutlass13device_kernelINS_4gemm6kernel13GemmUniversalIN4cute5tupleIJiiiiEEENS1_10collective13CollectiveMmaINS1_35MainloopSm100TmaUmmaWarpSpecializedILi6ELi2ELi4ENS5_IJNS4_1CILi4EEESB_NSA_ILi1EEEEEEEENS5_IJNSA_ILi128EEESF_NSA_ILi64EEEEEENS_6half_tENS5_IJSC_llEEESI_NS5_IJlSC_lEEENS4_8TiledMMAINS4_8MMA_AtomIJNS4_26SM100_MMA_F16BF16_2x1SM_SSISI_SI_fLi128ELi128ELNS4_4UMMA5MajorE1ELSP_0ELNSO_7ScaleInE0ELSQ_0EEEEEENS4_6LayoutINS5_IJSC_SC_SC_EEENS5_IJNSA_ILi0EEESV_SV_EEEEENS5_IJNS4_10UnderscoreESY_SY_EEEEENS4_28SM100_TMA_2SM_LOAD_MULTICASTENS4_14ComposedLayoutINS4_7SwizzleILi3ELi4ELi3EEENS4_18smem_ptr_flag_bitsILi16EEENST_INS5_IJSG_NSA_ILi8EEEEEENS5_IJSC_SG_EEEEEEEvNS4_8identityES11_NS12_IS14_S16_NST_INS5_IJS17_SG_EEENS5_IJSG_SC_EEEEEEEvS1C_EENS_8epilogue10collective18CollectiveEpilogueINS1I_23Sm100TmaWarpSpecializedILi4ELi2ELi16ELb1ELb0EEEJNS5_IJSG_SF_SG_EEENS5_IJNST_ISG_SC_EENST_INS5_IJNSA_ILi16EEENSA_ILi2EEEEEES19_EEEEESI_SK_SI_SK_NS1I_6fusion15FusionCallbacksIS1M_NS1U_17LinearCombinationISI_fSI_fLNS_15FloatRoundStyleE2EEES1N_S1T_JEEENS4_5SM1004TMEM4LOAD26SM100_TMEM_LOAD_32dp32b16xENS4_13SM90_TMA_LOADENS12_INS13_ILi1ELi4ELi3EEES16_NST_INS5_IJS17_S1P_EEENS5_IJS1P_SC_EEEEEEENS4_39AutoVectorizingCopyWithAssumedAlignmentILi128EEENS4_14SM90_TMA_STOREES29_S2B_S2B_EEEvvEEEEvNT_6ParamsE,(.L_x_203 - _ZN7cutlass13device_kernelINS_4gemm6kernel13GemmUniversalIN4cute5tupleIJiiiiEEENS1_10collective13CollectiveMmaINS1_35MainloopSm100TmaUmmaWarpSpecializedILi6ELi2ELi4ENS5_IJNS4_1CILi4EEESB_NSA_ILi1EEEEEEEENS5_IJNSA_ILi128EEESF_NSA_ILi64EEEEEENS_6half_tENS5_IJSC_llEEESI_NS5_IJlSC_lEEENS4_8TiledMMAINS4_8MMA_AtomIJNS4_26SM100_MMA_F16BF16_2x1SM_SSISI_SI_fLi128ELi128ELNS4_4UMMA5MajorE1ELSP_0ELNSO_7ScaleInE0ELSQ_0EEEEEENS4_6LayoutINS5_IJSC_SC_SC_EEENS5_IJNSA_ILi0EEESV_SV_EEEEENS5_IJNS4_10UnderscoreESY_SY_EEEEENS4_28SM100_TMA_2SM_LOAD_MULTICASTENS4_14ComposedLayoutINS4_7SwizzleILi3ELi4ELi3EEENS4_18smem_ptr_flag_bitsILi16EEENST_INS5_IJSG_NSA_ILi8EEEEEENS5_IJSC_SG_EEEEEEEvNS4_8identityES11_NS12_IS14_S16_NST_INS5_IJS17_SG_EEENS5_IJSG_SC_EEEEEEEvS1C_EENS_8epilogue10collective18CollectiveEpilogueINS1I_23Sm100TmaWarpSpecializedILi4ELi2ELi16ELb1ELb0EEEJNS5_IJSG_SF_SG_EEENS5_IJNST_ISG_SC_EENST_INS5_IJNSA_ILi16EEENSA_ILi2EEEEEES19_EEEEESI_SK_SI_SK_NS1I_6fusion15FusionCallbacksIS1M_NS1U_17LinearCombinationISI_fSI_fLNS_15FloatRoundStyleE2EEES1N_S1T_JEEENS4_5SM1004TMEM4LOAD26SM100_TMEM_LOAD_32dp32b16xENS4_13SM90_TMA_LOADENS12_INS13_ILi1ELi4ELi3EEES16_NST_INS5_IJS17_S1P_EEENS5_IJS1P_SC_EEEEEEENS4_39AutoVectorizingCopyWithAssumedAlignmentILi128EEENS4_14SM90_TMA_STOREES29_S2B_S2B_EEEvvEEEEvNT_6ParamsE)
        .other          _ZN7cutlass13device_kernelINS_4gemm6kernel13GemmUniversalIN4cute5tupleIJiiiiEEENS1_10collective13CollectiveMmaINS1_35MainloopSm100TmaUmmaWarpSpecializedILi6ELi2ELi4ENS5_IJNS4_1CILi4EEESB_NSA_ILi1EEEEEEEENS5_IJNSA_ILi128EEESF_NSA_ILi64EEEEEENS_6half_tENS5_IJSC_llEEESI_NS5_IJlSC_lEEENS4_8TiledMMAINS4_8MMA_AtomIJNS4_26SM100_MMA_F16BF16_2x1SM_SSISI_SI_fLi128ELi128ELNS4_4UMMA5MajorE1ELSP_0ELNSO_7ScaleInE0ELSQ_0EEEEEENS4_6LayoutINS5_IJSC_SC_SC_EEENS5_IJNSA_ILi0EEESV_SV_EEEEENS5_IJNS4_10UnderscoreESY_SY_EEEEENS4_28SM100_TMA_2SM_LOAD_MULTICASTENS4_14ComposedLayoutINS4_7SwizzleILi3ELi4ELi3EEENS4_18smem_ptr_flag_bitsILi16EEENST_INS5_IJSG_NSA_ILi8EEEEEENS5_IJSC_SG_EEEEEEEvNS4_8identityES11_NS12_IS14_S16_NST_INS5_IJS17_SG_EEENS5_IJSG_SC_EEEEEEEvS1C_EENS_8epilogue10collective18CollectiveEpilogueINS1I_23Sm100TmaWarpSpecializedILi4ELi2ELi16ELb1ELb0EEEJNS5_IJSG_SF_SG_EEENS5_IJNST_ISG_SC_EENST_INS5_IJNSA_ILi16EEENSA_ILi2EEEEEES19_EEEEESI_SK_SI_SK_NS1I_6fusion15FusionCallbacksIS1M_NS1U_17LinearCombinationISI_fSI_fLNS_15FloatRoundStyleE2EEES1N_S1T_JEEENS4_5SM1004TMEM4LOAD26SM100_TMEM_LOAD_32dp32b16xENS4_13SM90_TMA_LOADENS12_INS13_ILi1ELi4ELi3EEES16_NST_INS5_IJS17_S1P_EEENS5_IJS1P_SC_EEEEEEENS4_39AutoVectorizingCopyWithAssumedAlignmentILi128EEENS4_14SM90_TMA_STOREES29_S2B_S2B_EEEvvEEEEvNT_6ParamsE,@"STO_CUDA_ENTRY STV_DEFAULT"
_ZN7cutlass13device_kernelINS_4gemm6kernel13GemmUniversalIN4cute5tupleIJiiiiEEENS1_10collective13CollectiveMmaINS1_35MainloopSm100TmaUmmaWarpSpecializedILi6ELi2ELi4ENS5_IJNS4_1CILi4EEESB_NSA_ILi1EEEEEEEENS5_IJNSA_ILi128EEESF_NSA_ILi64EEEEEENS_6half_tENS5_IJSC_llEEESI_NS5_IJlSC_lEEENS4_8TiledMMAINS4_8MMA_AtomIJNS4_26SM100_MMA_F16BF16_2x1SM_SSISI_SI_fLi128ELi128ELNS4_4UMMA5MajorE1ELSP_0ELNSO_7ScaleInE0ELSQ_0EEEEEENS4_6LayoutINS5_IJSC_SC_SC_EEENS5_IJNSA_ILi0EEESV_SV_EEEEENS5_IJNS4_10UnderscoreESY_SY_EEEEENS4_28SM100_TMA_2SM_LOAD_MULTICASTENS4_14ComposedLayoutINS4_7SwizzleILi3ELi4ELi3EEENS4_18smem_ptr_flag_bitsILi16EEENST_INS5_IJSG_NSA_ILi8EEEEEENS5_IJSC_SG_EEEEEEEvNS4_8identityES11_NS12_IS14_S16_NST_INS5_IJS17_SG_EEENS5_IJSG_SC_EEEEEEEvS1C_EENS_8epilogue10collective18CollectiveEpilogueINS1I_23Sm100TmaWarpSpecializedILi4ELi2ELi16ELb1ELb0EEEJNS5_IJSG_SF_SG_EEENS5_IJNST_ISG_SC_EENST_INS5_IJNSA_ILi16EEENSA_ILi2EEEEEES19_EEEEESI_SK_SI_SK_NS1I_6fusion15FusionCallbacksIS1M_NS1U_17LinearCombinationISI_fSI_fLNS_15FloatRoundStyleE2EEES1N_S1T_JEEENS4_5SM1004TMEM4LOAD26SM100_TMEM_LOAD_32dp32b16xENS4_13SM90_TMA_LOADENS12_INS13_ILi1ELi4ELi3EEES16_NST_INS5_IJS17_S1P_EEENS5_IJS1P_SC_EEEEEEENS4_39AutoVectorizingCopyWithAssumedAlignmentILi128EEENS4_14SM90_TMA_STOREES29_S2B_S2B_EEEvvEEEEvNT_6ParamsE:
[----:B------:R-:W1:Y:S01]  /*0000*/  LDC R1, c[0x0][0x37c] ;  /* 0x0000df00ff017b82 */ /* 0x000e620000000800 */
[----:B------:R-:W2:Y:S01]  /*0010*/  S2R R61, SR_TID.X ;  /* 0x00000000003d7919 */ /* 0x000ea20000002100 */
[----:B------:R-:W3:Y:S06]  /*0020*/  LDCU.64 UR8, c[0x0][0x890] ;  /* 0x00011200ff0877ac */ /* 0x000eec0008000a00 */
[----:B------:R-:W4:Y:S01]  /*0030*/  S2UR UR47, SR_CgaCtaId ;  /* 0x00000000002f79c3 */ /* 0x000f220000008800 */
[----:B------:R-:W-:Y:S02]  /*0040*/  PRMT R50, RZ, 0x7610, R50 ;  /* 0x00007610ff327816 */ /* 0x000fe40000000032 */
[----:B------:R-:W-:-:S02]  /*0050*/  ELECT P0, URZ, PT ;  /* 0x0000000000ff782f */ /* 0x000fc40003800000 */
[----:B---3--:R-:W-:-:S04]  /*0060*/  ISETP.NE.U32.AND P1, PT, RZ, UR8, PT ;  /* 0x00000008ff007c0c */ /* 0x008fc8000bf25070 */
[----:B------:R-:W-:Y:S01]  /*0070*/  ISETP.NE.AND.EX P2, PT, RZ, UR9, PT, P1 ;  /* 0x00000009ff007c0c */ /* 0x000fe2000bf45310 */
[----:B----4-:R-:W-:Y:S02]  /*0080*/  ULOP3.LUT UR46, UR47, 0x1, URZ, 0xc0, !UPT ;  /* 0x000000012f2e7892 */ /* 0x010fe4000f8ec0ff */
[----:B------:R-:W-:Y:S01]  /*0090*/  ULOP3.LUT UR48, UR47, 0x1, URZ, 0x3c, !UPT ;  /* 0x000000012f307892 */ /* 0x000fe2000f8e3cff */
[----:B--2---:R-:W-:-:S05]  /*00a0*/  SHF.R.U32.HI R51, RZ, 0x5, R61 ;  /* 0x00000005ff337819 */ /* 0x004fca000001163d */
[----:B------:R-:W2:Y:S02]  /*00b0*/  SHFL.IDX PT, R0, R51, RZ, 0x1f ;  /* 0x00001fff33007589 */ /* 0x000ea400000e0000 */
[----:B--2---:R-:W-:Y:S02]  /*00c0*/  R2UR UR25, R0 ;  /* 0x00000000001972ca */ /* 0x004fe400000e0000 */
[----:B-1----:R-:W-:Y:S05]  /*00d0*/  @P2 BRA `(.L_x_0) ;  /* 0x0000000000302947 */ /* 0x002fea0003800000 */
[----:B------:R-:W1:Y:S02]  /*00e0*/  LDCU.64 UR4, c[0x0][0x888] ;  /* 0x00011100ff0477ac */ /* 0x000e640008000a00 */
[----:B-1----:R-:W-:-:S04]  /*00f0*/  UISETP.NE.U32.AND UP0, UPT, UR4, URZ, UPT ;  /* 0x000000ff0400728c */ /* 0x002fc8000bf05070 */
[----:B------:R-:W-:-:S09]  /*0100*/  UISETP.NE.AND.EX UP0, UPT, UR5, URZ, UPT, UP0 ;  /* 0x000000ff0500728c */ /* 0x000fd2000bf05300 */
[----:B------:R-:W-:Y:S05]  /*0110*/  BRA.U !UP0, `(.L_x_1) ;  /* 0x0000000108147547 */ /* 0x000fea000b800000 */
[----:B------:R-:W1:Y:S01]  /*0120*/  LDC.64 R2, c[0x0][0x888] ;  /* 0x00022200ff027b82 */ /* 0x000e620000000a00 */
[----:B------:R-:W1:Y:S02]  /*0130*/  LDCU.64 UR4, c[0x0][0x358] ;  /* 0x00006b00ff0477ac */ /* 0x000e640008000a00 */
[----:B-1----:R1:W5:Y:S01]  /*0140*/  LDG.E R27, desc[UR4][R2.64] ;  /* 0x00000004021b7981 */ /* 0x002362000c1e1900 */
[----:B------:R-:W-:Y:S01]  /*0150*/  HFMA2 R50, -RZ, RZ, 0, 5.9604644775390625e-08 ;  /* 0x00000001ff327431 */ /* 0x000fe200000001ff */
[----:B------:R-:W-:Y:S05]  /*0160*/  BRA `(.L_x_0) ;  /* 0x00000000000c7947 */ /* 0x000fea0003800000 */
.L_x_1:
[----:B------:R-:W1:Y:S01]  /*0170*/  LDCU UR4, c[0x0][0x880] ;  /* 0x00011000ff0477ac */ /* 0x000e620008000800 */
[----:B------:R-:W-:Y:S01]  /*0180*/  HFMA2 R50, -RZ, RZ, 0, 5.9604644775390625e-08 ;  /* 0x00000001ff327431 */ /* 0x000fe200000001ff */
[----:B-1----:R-:W-:-:S07]  /*0190*/  MOV R27, UR4 ;  /* 0x00000004001b7c02 */ /* 0x002fce0008000f00 */
.L_x_0:
[----:B------:R-:W2:Y:S02]  /*01a0*/  LDCU.64 UR4, c[0x0][0x8b0] ;  /* 0x00011600ff0477ac */ /* 0x000ea40008000a00 */
[----:B--2---:R-:W-:-:S04]  /*01b0*/  UISETP.NE.U32.AND UP0, UPT, UR4, URZ, UPT ;  /* 0x000000ff0400728c */ /* 0x004fc8000bf05070 */
[----:B------:R-:W-:-:S09]  /*01c0*/  UISETP.NE.AND.EX UP0, UPT, UR5, URZ, UPT, UP0 ;  /* 0x000000ff0500728c */ /* 0x000fd2000bf05300 */
[----:B------:R-:W-:Y:S05]  /*01d0*/  BRA.U UP0, `(.L_x_2) ;  /* 0x0000000100287547 */ /* 0x000fea000b800000 */
[----:B------:R-:W2:Y:S02]  /*01e0*/  LDCU.64 UR4, c[0x0][0x8a8] ;  /* 0x00011500ff0477ac */ /* 0x000ea40008000a00 */
[----:B--2---:R-:W-:-:S04]  /*01f0*/  UISETP.NE.U32.AND UP0, UPT, UR4, URZ, UPT ;  /* 0x000000ff0400728c */ /* 0x004fc8000bf05070 */
[----:B------:R-:W-:-:S09]  /*0200*/  UISETP.NE.AND.EX UP0, UPT, UR5, URZ, UPT, UP0 ;  /* 0x000000ff0500728c */ /* 0x000fd2000bf05300 */
[----:B------:R-:W-:Y:S05]  /*0210*/  BRA.U !UP0, `(.L_x_3) ;  /* 0x0000000108107547 */ /* 0x000fea000b800000 */
[----:B------:R-:W2:Y:S01]  /*0220*/  LDC.64 R24, c[0x0][0x8a8] ;  /* 0x00022a00ff187b82 */ /* 0x000ea20000000a00 */
[----:B------:R-:W2:Y:S02]  /*0230*/  LDCU.64 UR4, c[0x0][0x358] ;  /* 0x00006b00ff0477ac */ /* 0x000ea40008000a00 */
[----:B--2---:R2:W5:Y:S01]  /*0240*/  LDG.E R24, desc[UR4][R24.64] ;  /* 0x0000000418187981 */ /* 0x004562000c1e1900 */
[----:B------:R-:W-:Y:S05]  /*0250*/  BRA `(.L_x_2) ;  /* 0x0000000000087947 */ /* 0x000fea0003800000 */
.L_x_3:
[----:B------:R-:W2:Y:S02]  /*0260*/  LDCU UR4, c[0x0][0x8a0] ;  /* 0x00011400ff0477ac */ /* 0x000ea40008000800 */
[----:B--2---:R-:W-:Y:S02]  /*0270*/  MOV R24, UR4 ;  /* 0x0000000400187c02 */ /* 0x004fe40008000f00 */
.L_x_2:
[----:B------:R-:W-:Y:S01]  /*0280*/  IMAD.U32 R0, RZ, RZ, UR25 ;  /* 0x00000019ff007e24 */ /* 0x000fe2000f8e00ff */
[----:B------:R-:W-:Y:S04]  /*0290*/  BSSY.RECONVERGENT B0, `(.L_x_4) ;  /* 0x000000c000007945 */ /* 0x000fe80003800200 */
[C---:B------:R-:W-:Y:S02]  /*02a0*/  ISETP.NE.OR P3, PT, R0.reuse, 0x1, !P0 ;  /* 0x000000010000780c */ /* 0x040fe40004765670 */
[----:B------:R-:W-:-:S11]  /*02b0*/  ISETP.NE.OR P2, PT, R0, 0x3, !P0 ;  /* 0x000000030000780c */ /* 0x000fd60004745670 */
[----:B------:R-:W-:Y:S05]  /*02c0*/  @P3 BRA `(.L_x_5) ;  /* 0x0000000000203947 */ /* 0x000fea0003800000 */
[----:B------:R-:W3:Y:S02]  /*02d0*/  LDCU.64 UR4, c[0x0][0x348] ;  /* 0x00006900ff0477ac */ /* 0x000ee40008000a00 */
[----:B---3--:R-:W-:Y:S02]  /*02e0*/  UIADD3 UR6, UP1, UPT, UR4, 0x80, URZ ;  /* 0x0000008004067890 */ /* 0x008fe4000ff3e0ff */
[----:B------:R-:W-:Y:S02]  /*02f0*/  UIADD3 UR4, UP0, UPT, UR4, 0x180, URZ ;  /* 0x0000018004047890 */ /* 0x000fe4000ff1e0ff */
[----:B------:R-:W-:Y:S02]  /*0300*/  UIADD3.X UR7, UPT, UPT, URZ, UR5, URZ, UP1, !UPT ;  /* 0x00000005ff077290 */ /* 0x000fe40008ffe4ff */
[----:B------:R-:W-:-:S07]  /*0310*/  UIADD3.X UR5, UPT, UPT, URZ, UR5, URZ, UP0, !UPT ;  /* 0x00000005ff057290 */ /* 0x000fce00087fe4ff */
[----:B------:R3:W-:Y:S02]  /*0320*/  UTMACCTL.PF [UR6] ;  /* 0x00000000060079b9 */ /* 0x0007e40008040000 */
[----:B------:R3:W-:Y:S02]  /*0330*/  UTMACCTL.PF [UR4] ;  /* 0x00000000040079b9 */ /* 0x0007e40008040000 */
[----:B---3--:R-:W-:Y:S01]  /*0340*/  NOP ;  /* 0x0000000000007918 */ /* 0x008fe20000000000 */
.L_x_5:
[----:B------:R-:W-:Y:S05]  /*0350*/  BSYNC.RECONVERGENT B0 ;  /* 0x0000000000007941 */ /* 0x000fea0003800200 */
.L_x_4:
[----:B------:R-:W-:Y:S04]  /*0360*/  BSSY.RECONVERGENT B0, `(.L_x_6) ;  /* 0x000000a000007945 */ /* 0x000fe80003800200 */
        /* <DEDUP_REMOVED lines=9> */
.L_x_7:
[----:B------:R-:W-:Y:S05]  /*0400*/  BSYNC.RECONVERGENT B0 ;  /* 0x0000000000007941 */ /* 0x000fea0003800200 */
.L_x_6:
[----:B------:R-:W3:Y:S01]  /*0410*/  LDCU.64 UR4, c[0x0][0x888] ;  /* 0x00011100ff0477ac */ /* 0x000ee20008000a00 */
[----:B------:R-:W-:Y:S01]  /*0420*/  ISETP.NE.AND.EX P1, PT, RZ, UR9, PT, P1 ;  /* 0x00000009ff007c0c */ /* 0x000fe2000bf25310 */
[----:B------:R-:W-:Y:S01]  /*0430*/  UPLOP3.LUT UP3, UPT, UPT, UPT, UPT, 0x80, 0x8 ;  /* 0x000000000008789c */ /* 0x000fe20003f6f070 */
[----:B---3--:R-:W-:-:S04]  /*0440*/  ISETP.NE.U32.AND P2, PT, RZ, UR4, PT ;  /* 0x00000004ff007c0c */ /* 0x008fc8000bf45070 */
[----:B------:R-:W-:-:S13]  /*0450*/  ISETP.NE.AND.EX P2, PT, RZ, UR5, PT, P2 ;  /* 0x00000005ff007c0c */ /* 0x000fda000bf45320 */
[----:B------:R-:W-:Y:S05]  /*0460*/  @P2 BRA P1, `(.L_x_8) ;  /* 0x0000000000282947 */ /* 0x000fea0000800000 */
[----:B------:R-:W-:Y:S01]  /*0470*/  UISETP.NE.U32.AND UP0, UPT, UR8, URZ, UPT ;  /* 0x000000ff0800728c */ /* 0x000fe2000bf05070 */
[----:B-----5:R-:W-:Y:S01]  /*0480*/  FSETP.NEU.AND P1, PT, R27, RZ, PT ;  /* 0x000000ff1b00720b */ /* 0x020fe20003f2d000 */
[----:B------:R-:W-:Y:S02]  /*0490*/  UISETP.NE.U32.AND UP2, UPT, UR4, URZ, UPT ;  /* 0x000000ff0400728c */ /* 0x000fe4000bf45070 */
[----:B------:R-:W-:Y:S02]  /*04a0*/  UISETP.NE.AND.EX UP1, UPT, UR9, URZ, UPT, UP0 ;  /* 0x000000ff0900728c */ /* 0x000fe4000bf25300 */
[----:B------:R-:W-:-:S04]  /*04b0*/  UISETP.NE.AND.EX UP0, UPT, UR5, URZ, UPT, UP2 ;  /* 0x000000ff0500728c */ /* 0x000fc8000bf05320 */
[----:B------:R-:W-:-:S04]  /*04c0*/  USEL UR4, URZ, 0xffffffff, UP0 ;  /* 0xffffffffff047887 */ /* 0x000fc80008000000 */
[----:B------:R-:W-:Y:S01]  /*04d0*/  VOTEU.ANY UP0, P1 ;  /* 0x0000000000ff7886 */ /* 0x000fe20000800100 */
[----:B------:R-:W-:-:S04]  /*04e0*/  @!UP1 USEL UR4, URZ, 0xffffffff, UP0 ;  /* 0xffffffffff049887 */ /* 0x000fc80008000000 */
[----:B------:R-:W-:-:S04]  /*04f0*/  ULOP3.LUT UR4, UR4, 0x1, URZ, 0xc0, !UPT ;  /* 0x0000000104047892 */ /* 0x000fc8000f8ec0ff */
[----:B------:R-:W-:-:S11]  /*0500*/  UISETP.NE.U32.AND UP3, UPT, UR4, 0x1, UPT ;  /* 0x000000010400788c */ /* 0x000fd6000bf65070 */
.L_x_8:
[----:B------:R-:W3:Y:S01]  /*0510*/  SHFL.IDX PT, R0, R51, RZ, 0x1f ;  /* 0x00001fff33007589 */ /* 0x000ee200000e0000 */
[----:B------:R-:W-:-:S04]  /*0520*/  UISETP.NE.AND UP0, UPT, UR25, 0x2, UPT ;  /* 0x000000021900788c */ /* 0x000fc8000bf05270 */
[----:B------:R-:W-:Y:S02]  /*0530*/  UISETP.EQ.AND UP1, UPT, UR46, URZ, !UP0 ;  /* 0x000000ff2e00728c */ /* 0x000fe4000c722270 */
[----:B------:R-:W-:-:S04]  /*0540*/  USEL UR52, URZ, 0x1, UP0 ;  /* 0x00000001ff347887 */ /* 0x000fc80008000000 */
[----:B------:R-:W-:Y:S02]  /*0550*/  PLOP3.LUT P3, PT, P0, PT, UP1, 0x80, 0x8 ;  /* 0x000000000008781c */ /* 0x000fe4000076f018 */
[----:B---3--:R-:W-:-:S13]  /*0560*/  ISETP.NE.AND P1, PT, R0, RZ, PT ;  /* 0x000000ff0000720c */ /* 0x008fda0003f25270 */
[----:B------:R-:W-:Y:S05]  /*0570*/  @P1 BRA `(.L_x_9) ;  /* 0x0000000000641947 */ /* 0x000fea0003800000 */
[----:B------:R-:W-:Y:S01]  /*0580*/  UMOV UR4, 0x400 ;  /* 0x0000040000047882 */ /* 0x000fe20000000000 */
[----:B------:R-:W-:Y:S01]  /*0590*/  UMOV UR8, 0x1 ;  /* 0x0000000100087882 */ /* 0x000fe20000000000 */
[----:B------:R-:W-:Y:S01]  /*05a0*/  UMOV UR6, 0x5 ;  /* 0x0000000500067882 */ /* 0x000fe20000000000 */
[----:B------:R-:W-:Y:S02]  /*05b0*/  ULEA UR4, UR47, UR4, 0x18 ;  /* 0x000000042f047291 */ /* 0x000fe4000f8ec0ff */
[----:B------:R-:W-:-:S04]  /*05c0*/  UIADD3 UR8, UPT, UPT, -UR8, 0x100000, URZ ;  /* 0x0010000008087890 */ /* 0x000fc8000fffe1ff */
[----:B------:R-:W-:Y:S02]  /*05d0*/  USHF.L.U32 UR9, UR8, 0xb, URZ ;  /* 0x0000000b08097899 */ /* 0x000fe400080006ff */
[----:B------:R-:W-:Y:S02]  /*05e0*/  USHF.L.U32 UR8, UR8, 0x1, URZ ;  /* 0x0000000108087899 */ /* 0x000fe400080006ff */
[----:B------:R-:W-:-:S04]  /*05f0*/  UIADD3 UR6, UPT, UPT, -UR6, 0x100000, URZ ;  /* 0x0010000006067890 */ /* 0x000fc8000fffe1ff */
[----:B------:R-:W-:Y:S02]  /*0600*/  USHF.L.U32 UR7, UR6, 0xb, URZ ;  /* 0x0000000b06077899 */ /* 0x000fe400080006ff */
[----:B------:R-:W-:Y:S01]  /*0610*/  USHF.L.U32 UR6, UR6, 0x1, URZ ;  /* 0x0000000106067899 */ /* 0x000fe200080006ff */
[----:B------:R-:W-:Y:S01]  /*0620*/  ELECT P1, URZ, PT ;  /* 0x0000000000ff782f */ /* 0x000fe20003820000 */
[----:B------:R-:W3:Y:S02]  /*0630*/  FENCE.VIEW.ASYNC.S ;  /* 0x00000000000073c6 */ /* 0x000ee40000000000 */
[----:B---3--:R3:W4:Y:S08]  /*0640*/  SYNCS.EXCH.64 URZ, [UR4], UR8 ;  /* 0x0000000804ff75b2 */ /* 0x0087300008000100 */
[----:B------:R3:W1:Y:S01]  /*0650*/  SYNCS.EXCH.64 URZ, [UR4+0x30], UR6 ;  /* 0x0000300604ff75b2 */ /* 0x0006620008000100 */
        /* <DEDUP_REMOVED lines=10> */
[----:B------:R-:W-:Y:S01]  /*0700*/  NOP ;  /* 0x0000000000007918 */ /* 0x000fe20000000000 */
.L_x_9:
[----:B------:R-:W2:Y:S01]  /*0710*/  SHFL.IDX PT, R0, R51, RZ, 0x1f ;  /* 0x00001fff33007589 */ /* 0x000ea200000e0000 */
[----:B------:R-:W-:Y:S01]  /*0720*/  NOP ;  /* 0x0000000000007918 */ /* 0x000fe20000000000 */
[----:B--2---:R-:W-:-:S13]  /*0730*/  ISETP.NE.AND P1, PT, R0, 0x1, PT ;  /* 0x000000010000780c */ /* 0x004fda0003f25270 */
[----:B------:R-:W-:Y:S05]  /*0740*/  @P1 BRA `(.L_x_10) ;  /* 0x0000000000541947 */ /* 0x000fea0003800000 */
[----:B---3--:R-:W-:Y:S01]  /*0750*/  UMOV UR4, 0x400 ;  /* 0x0000040000047882 */ /* 0x008fe20000000000 */
        /* <DEDUP_REMOVED lines=10> */
[----:B------:R-:W2:Y:S02]  /*0800*/  FENCE.VIEW.ASYNC.S ;  /* 0x00000000000073c6 */ /* 0x000ea40000000000 */
[----:B--2---:R2:W3:Y:S08]  /*0810*/  SYNCS.EXCH.64 URZ, [UR4+0x60], UR8 ;  /* 0x0000600804ff75b2 */ /* 0x0044f00008000100 */
        /* <DEDUP_REMOVED lines=8> */
.L_x_10:
[----:B------:R-:W4:Y:S01]  /*08a0*/  SHFL.IDX PT, R0, R51, RZ, 0x1f ;  /* 0x00001fff33007589 */ /* 0x000f2200000e0000 */
[----:B------:R-:W-:Y:S01]  /*08b0*/  NOP ;  /* 0x0000000000007918 */ /* 0x000fe20000000000 */
[----:B----4-:R-:W-:-:S13]  /*08c0*/  ISETP.NE.AND P1, PT, R0, 0x3, PT ;  /* 0x000000030000780c */ /* 0x010fda0003f25270 */
[----:B------:R-:W-:Y:S05]  /*08d0*/  @P1 BRA `(.L_x_11) ;  /* 0x00000000002c1947 */ /* 0x000fea0003800000 */
[----:B--23--:R-:W-:Y:S01]  /*08e0*/  UMOV UR6, 0x400 ;  /* 0x0000040000067882 */ /* 0x00cfe20000000000 */
[----:B------:R-:W-:Y:S01]  /*08f0*/  UMOV UR4, 0x20 ;  /* 0x0000002000047882 */ /* 0x000fe20000000000 */
[----:B------:R-:W-:Y:S02]  /*0900*/  ULEA UR6, UR47, UR6, 0x18 ;  /* 0x000000062f067291 */ /* 0x000fe4000f8ec0ff */
[----:B------:R-:W-:-:S04]  /*0910*/  UIADD3 UR4, UPT, UPT, -UR4, 0x100000, URZ ;  /* 0x0010000004047890 */ /* 0x000fc8000fffe1ff */
[----:B------:R-:W-:Y:S02]  /*0920*/  USHF.L.U32 UR5, UR4, 0xb, URZ ;  /* 0x0000000b04057899 */ /* 0x000fe400080006ff */
[----:B------:R-:W-:Y:S01]  /*0930*/  USHF.L.U32 UR4, UR4, 0x1, URZ ;  /* 0x0000000104047899 */ /* 0x000fe200080006ff */
[----:B------:R-:W-:Y:S01]  /*0940*/  ELECT P1, URZ, PT ;  /* 0x0000000000ff782f */ /* 0x000fe20003820000 */
[----:B------:R-:W2:Y:S10]  /*0950*/  FENCE.VIEW.ASYNC.S ;  /* 0x00000000000073c6 */ /* 0x000eb40000000000 */
[----:B--2---:R4:W2:Y:S01]  /*0960*/  SYNCS.EXCH.64 URZ, [UR6+0xa0], UR4 ;  /* 0x0000a00406ff75b2 */ /* 0x0048a20008000100 */
[----:B------:R4:W3:Y:S02]  /*0970*/  SYNCS.EXCH.64 URZ, [UR6+0xa8], UR4 ;  /* 0x0000a80406ff75b2 */ /* 0x0008e40008000100 */
[----:B----4-:R-:W-:Y:S01]  /*0980*/  NOP ;  /* 0x0000000000007918 */ /* 0x010fe20000000000 */
.L_x_11:
[----:B------:R-:W4:Y:S01]  /*0990*/  SHFL.IDX PT, R0, R51, RZ, 0x1f ;  /* 0x00001fff33007589 */ /* 0x000f2200000e0000 */
[----:B------:R-:W-:Y:S01]  /*09a0*/  NOP ;  /* 0x0000000000007918 */ /* 0x000fe20000000000 */
[----:B----4-:R-:W-:-:S13]  /*09b0*/  ISETP.NE.AND P1, PT, R0, 0x4, PT ;  /* 0x000000040000780c */ /* 0x010fda0003f25270 */
[----:B------:R-:W-:Y:S05]  /*09c0*/  @P1 BRA `(.L_x_12) ;  /* 0x0000000000481947 */ /* 0x000fea0003800000 */
[----:B--23--:R-:W-:Y:S01]  /*09d0*/  UMOV UR4, 0xe20 ;  /* 0x00000e2000047882 */ /* 0x00cfe20000000000 */
[----:B------:R-:W-:Y:S01]  /*09e0*/  UMOV UR6, 0x400 ;  /* 0x0000040000067882 */ /* 0x000fe20000000000 */
[----:B------:R-:W-:Y:S01]  /*09f0*/  USEL UR4, UR4, 0xc20, UP3 ;  /* 0x00000c2004047887 */ /* 0x000fe20009800000 */
        /* <DEDUP_REMOVED lines=10> */
[----:B--2---:R4:W2:Y:S08]  /*0aa0*/  SYNCS.EXCH.64 URZ, [UR6+0xb0], UR8 ;  /* 0x0000b00806ff75b2 */ /* 0x0048b00008000100 */
[----:B------:R4:W3:Y:S01]  /*0ab0*/  SYNCS.EXCH.64 URZ, [UR6+0xc0], UR4 ;  /* 0x0000c00406ff75b2 */ /* 0x0008e20008000100 */
[----:B------:R4:W1:Y:S01]  /*0ac0*/  SYNCS.EXCH.64 URZ, [UR6+0xb8], UR8 ;  /* 0x0000b80806ff75b2 */ /* 0x0008620008000100 */
[----:B------:R4:W1:Y:S02]  /*0ad0*/  SYNCS.EXCH.64 URZ, [UR6+0xc8], UR4 ;  /* 0x0000c80406ff75b2 */ /* 0x0008640008000100 */
[----:B----4-:R-:W-:Y:S01]  /*0ae0*/  NOP ;  /* 0x0000000000007918 */ /* 0x010fe20000000000 */
.L_x_12:
[----:B------:R-:W4:Y:S01]  /*0af0*/  SHFL.IDX PT, R0, R51, RZ, 0x1f ;  /* 0x00001fff33007589 */ /* 0x000f2200000e0000 */
[----:B------:R-:W-:Y:S01]  /*0b00*/  NOP ;  /* 0x0000000000007918 */ /* 0x000fe20000000000 */
[----:B----4-:R-:W-:-:S13]  /*0b10*/  ISETP.NE.AND P1, PT, R0, 0x5, PT ;  /* 0x000000050000780c */ /* 0x010fda0003f25270 */
[----:B------:R-:W-:Y:S05]  /*0b20*/  @P1 BRA `(.L_x_13) ;  /* 0x0000000000541947 */ /* 0x000fea0003800000 */
[----:B--23--:R-:W-:Y:S01]  /*0b30*/  UMOV UR4, 0x400 ;  /* 0x0000040000047882 */ /* 0x00cfe20000000000 */
        /* <DEDUP_REMOVED lines=14> */
[----:B------:R4:W1:Y:S01]  /*0c20*/  SYNCS.EXCH.64 URZ, [UR4+0xf8], UR8 ;  /* 0x0000f80804ff75b2 */ /* 0x0008620008000100 */
[----:B------:R4:W1:Y:S01]  /*0c30*/  SYNCS.EXCH.64 URZ, [UR4+0xe0], UR6 ;  /* 0x0000e00604ff75b2 */ /* 0x0008620008000100 */
[----:B------:R4:W1:Y:S01]  /*0c40*/  SYNCS.EXCH.64 URZ, [UR4+0x100], UR8 ;  /* 0x0001000804ff75b2 */ /* 0x0008620008000100 */
[----:B------:R4:W1:Y:S01]  /*0c50*/  SYNCS.EXCH.64 URZ, [UR4+0xe8], UR6 ;  /* 0x0000e80604ff75b2 */ /* 0x0008620008000100 */
[----:B------:R4:W1:Y:S02]  /*0c60*/  SYNCS.EXCH.64 URZ, [UR4+0x108], UR8 ;  /* 0x0001080804ff75b2 */ /* 0x0008640008000100 */
[----:B----4-:R-:W-:Y:S01]  /*0c70*/  NOP ;  /* 0x0000000000007918 */ /* 0x010fe20000000000 */
.L_x_13:
[----:B------:R-:W4:Y:S01]  /*0c80*/  SHFL.IDX PT, R0, R51, RZ, 0x1f ;  /* 0x00001fff33007589 */ /* 0x000f2200000e0000 */
[----:B------:R-:W-:Y:S01]  /*0c90*/  ISETP.NE.OR P0, PT, RZ, UR25, !P0 ;  /* 0x00000019ff007c0c */ /* 0x000fe2000c705670 */
        /* <DEDUP_REMOVED lines=12> */
[----:B------:R4:W3:Y:S01]  /*0d60*/  SYNCS.EXCH.64 URZ, [UR4+0x120], UR6 ;  /* 0x0001200604ff75b2 */ /* 0x0008e20008000100 */
[----:B------:R4:W1:Y:S01]  /*0d70*/  SYNCS.EXCH.64 URZ, [UR4+0x118], UR6 ;  /* 0x0001180604ff75b2 */ /* 0x0008620008000100 */
[----:B------:R4:W1:Y:S02]  /*0d80*/  SYNCS.EXCH.64 URZ, [UR4+0x128], UR6 ;  /* 0x0001280604ff75b2 */ /* 0x0008640008000100 */
[----:B----4-:R-:W-:Y:S01]  /*0d90*/  NOP ;  /* 0x0000000000007918 */ /* 0x010fe20000000000 */
.L_x_14:
[----:B------:R-:W-:Y:S01]  /*0da0*/  VOTEU.ALL UP0, P0 ;  /* 0x0000000000ff7886 */ /* 0x000fe20000000000 */
[----:B--23--:R-:W-:Y:S01]  /*0db0*/  UMOV UR4, 0x20 ;  /* 0x0000002000047882 */ /* 0x00cfe20000000000 */
[----:B------:R-:W2:Y:S01]  /*0dc0*/  LDCU UR34, c[0x0][0x36c] ;  /* 0x00006d80ff2277ac */ /* 0x000ea20008000800 */
[----:B------:R-:W-:Y:S01]  /*0dd0*/  NOP ;  /* 0x0000000000007918 */ /* 0x000fe20000000000 */
[----:B------:R-:W-:Y:S01]  /*0de0*/  LOP3.LUT R0, R61, 0x1f, RZ, 0xc0, !PT ;  /* 0x0000001f3d007812 */ /* 0x000fe200078ec0ff */
[----:B------:R-:W-:Y:S01]  /*0df0*/  @!UP0 UMOV UR6, 0x400 ;  /* 0x0000040000068882 */ /* 0x000fe20000000000 */
[----:B------:R-:W-:-:S04]  /*0e00*/  @!UP0 UIADD3 UR4, UPT, UPT, -UR4, 0x100000, URZ ;  /* 0x0010000004048890 */ /* 0x000fc8000fffe1ff */
[----:B------:R-:W-:Y:S02]  /*0e10*/  @!UP0 USHF.L.U32 UR5, UR4, 0xb, URZ ;  /* 0x0000000b04058899 */ /* 0x000fe400080006ff */
[----:B------:R-:W-:Y:S02]  /*0e20*/  @!UP0 USHF.L.U32 UR4, UR4, 0x1, URZ ;  /* 0x0000000104048899 */ /* 0x000fe400080006ff */
[----:B------:R-:W-:Y:S01]  /*0e30*/  @!UP0 ULEA UR6, UR47, UR6, 0x18 ;  /* 0x000000062f068291 */ /* 0x000fe2000f8ec0ff */
[----:B------:R-:W-:Y:S01]  /*0e40*/  VOTEU.ALL UP0, P0 ;  /* 0x0000000000ff7886 */ /* 0x000fe20000000000 */
[----:B------:R-:W-:Y:S02]  /*0e50*/  UISETP.NE.AND UP4, UPT, UR25, URZ, UPT ;  /* 0x000000ff1900728c */ /* 0x000fe4000bf85270 */
[----:B--2---:R-:W-:Y:S01]  /*0e60*/  UISETP.EQ.U32.AND UP1, UPT, UR34, 0x1, UPT ;  /* 0x000000012200788c */ /* 0x004fe2000bf22070 */
[----:B------:R-:W2:Y:S07]  /*0e70*/  FENCE.VIEW.ASYNC.S ;  /* 0x00000000000073c6 */ /* 0x000eae0000000000 */
[----:B--2---:R2:W3:Y:S01]  /*0e80*/  @!UP0 SYNCS.EXCH.64 URZ, [UR6+0x130], UR4 ;  /* 0x0001300406ff85b2 */ /* 0x0044e20008000100 */
[----:B------:R-:W-:Y:S05]  /*0e90*/  BRA.U !UP1, `(.L_x_15) ;  /* 0x0000000109087547 */ /* 0x000fea000b800000 */
[----:B-1-3--:R-:W-:Y:S01]  /*0ea0*/  UCGABAR_ARV ;  /* 0x00000000000079c7 */ /* 0x00afe20008000000 */
[----:B------:R-:W-:Y:S05]  /*0eb0*/  BRA `(.L_x_16) ;  /* 0x0000000000047947 */ /* 0x000fea0003800000 */
.L_x_15:
[----:B-1-3--:R-:W-:Y:S01]  /*0ec0*/  NOP ;  /* 0x0000000000007918 */ /* 0x00afe20000000000 */
.L_x_16:
[----:B------:R-:W1:Y:S01]  /*0ed0*/  S2UR UR9, SR_CTAID.Y ;  /* 0x00000000000979c3 */ /* 0x000e620000002600 */
[----:B------:R-:W-:-:S05]  /*0ee0*/  CS2R.32 R52, SR_CgaSize ;  /* 0x0000000000347805 */ /* 0x000fca0000008a00 */
[----:B------:R-:W-:-:S05]  /*0ef0*/  IMAD R52, R52, -0xa0, RZ ;  /* 0xffffff6034347824 */ /* 0x000fca00078e02ff */
[----:B------:R-:W-:-:S14]  /*0f00*/  R2UR UR8, R52 ;  /* 0x00000000340872ca */ /* 0x000fdc00000e0000 */
[----:B------:R-:W3:Y:S01]  /*0f10*/  LDCU UR8, c[0x0][UR8+0x2b4] ;  /* 0x00005680080877ac */ /* 0x000ee20008000800 */
[----:B------:R-:W-:-:S05]  /*0f20*/  CS2R.32 R52, SR_CgaSize ;  /* 0x0000000000347805 */ /* 0x000fca0000008a00 */
[----:B------:R-:W-:-:S05]  /*0f30*/  IMAD R52, R52, -0xa0, RZ ;  /* 0xffffff6034347824 */ /* 0x000fca00078e02ff */
[----:B------:R-:W-:-:S14]  /*0f40*/  R2UR UR7, R52 ;  /* 0x00000000340772ca */ /* 0x000fdc00000e0000 */
[----:B------:R-:W4:Y:S01]  /*0f50*/  LDCU UR7, c[0x0][UR7+0x2b0] ;  /* 0x00005600070777ac */ /* 0x000f220008000800 */
[----:B------:R-:W4:Y:S01]  /*0f60*/  S2UR UR20, SR_CTAID.X ;  /* 0x00000000001479c3 */ /* 0x000f220000002500 */
[----:B--2---:R-:W-:Y:S02]  /*0f70*/  USHF.L.U32 UR6, UR47, 0x4, URZ ;  /* 0x000000042f067899 */ /* 0x004fe400080006ff */
[----:B------:R-:W-:Y:S01]  /*0f80*/  ULOP3.LUT UR4, UR46, 0xc, UR47, 0xf8, !UPT ;  /* 0x0000000c2e047892 */ /* 0x000fe2000f8ef82f */
[----:B------:R-:W-:-:S05]  /*0f90*/  CS2R.32 R52, SR_CgaSize ;  /* 0x0000000000347805 */ /* 0x000fca0000008a00 */
[----:B------:R-:W-:-:S05]  /*0fa0*/  IMAD R52, R52, -0xa0, RZ ;  /* 0xffffff6034347824 */ /* 0x000fca00078e02ff */
[----:B------:R-:W-:-:S14]  /*0fb0*/  R2UR UR11, R52 ;  /* 0x00000000340b72ca */ /* 0x000fdc00000e0000 */
[----:B------:R-:W2:Y:S01]  /*0fc0*/  LDCU UR11, c[0x0][UR11+0x2a4] ;  /* 0x000054800b0b77ac */ /* 0x000ea20008000800 */
[----:B------:R-:W1:Y:S01]  /*0fd0*/  S2UR UR36, SR_CTAID.Z ;  /* 0x00000000002479c3 */ /* 0x000e620000002700 */
[----:B------:R-:W-:Y:S02]  /*0fe0*/  ULOP3.LUT UR32, UR6, 0x20, URZ, 0xc0, !UPT ;  /* 0x0000002006207892 */ /* 0x000fe4000f8ec0ff */
[----:B------:R-:W-:Y:S01]  /*0ff0*/  UISETP.GT.U32.AND UP0, UPT, UR4, 0xffff, UPT ;  /* 0x0000ffff0400788c */ /* 0x000fe2000bf04070 */
[----:B------:R-:W-:-:S05]  /*1000*/  CS2R.32 R52, SR_CgaSize ;  /* 0x0000000000347805 */ /* 0x000fca0000008a00 */
[----:B------:R-:W-:-:S05]  /*1010*/  IMAD R52, R52, -0xa0, RZ ;  /* 0xffffff6034347824 */ /* 0x000fca00078e02ff */
[----:B------:R-:W-:-:S14]  /*1020*/  R2UR UR63, R52 ;  /* 0x00000000343f72ca */ /* 0x000fdc00000e0000 */
[----:B------:R-:W2:Y:S01]  /*1030*/  LDCU UR63, c[0x0][UR63+0x2a0] ;  /* 0x000054003f3f77ac */ /* 0x000ea20008000800 */
[----:B-1----:R-:W-:Y:S01]  /*1040*/  I2FP.F32.U32 R2, UR9 ;  /* 0x0000000900027c45 */ /* 0x002fe20008201000 */
[----:B------:R-:W-:Y:S01]  /*1050*/  USEL UR4, UR4, 0xffff, !UP0 ;  /* 0x0000ffff04047887 */ /* 0x000fe2000c000000 */
[----:B------:R-:W1:Y:S03]  /*1060*/  LDCU UR30, c[0x0][0xb24] ;  /* 0x00016480ff1e77ac */ /* 0x000e660008000800 */
[----:B---3--:R-:W-:Y:S01]  /*1070*/  FMUL R2, R2, UR8 ;  /* 0x0000000802027c20 */ /* 0x008fe20008400000 */
[----:B------:R-:W-:Y:S01]  /*1080*/  ULOP3.LUT UR4, UR4, 0xffff, URZ, 0xc0, !UPT ;  /* 0x0000ffff04047892 */ /* 0x000fe2000f8ec0ff */
[----:B----4-:R-:W-:Y:S01]  /*1090*/  I2FP.F32.U32 R3, UR20 ;  /* 0x0000001400037c45 */ /* 0x010fe20008201000 */
[----:B------:R-:W-:-:S03]  /*10a0*/  ULOP3.LUT UR5, UR47, 0x3, URZ, 0xc0, !UPT ;  /* 0x000000032f057892 */ /* 0x000fc6000f8ec0ff */
[----:B------:R-:W3:Y:S01]  /*10b0*/  F2I.U32.TRUNC.NTZ R2, R2 ;  /* 0x0000000200027305 */ /* 0x000ee2000020f000 */
[----:B------:R-:W-:Y:S01]  /*10c0*/  UMOV UR21, 0x5 ;  /* 0x0000000500157882 */ /* 0x000fe20000000000 */
[----:B------:R-:W-:Y:S01]  /*10d0*/  FMUL R3, R3, UR7 ;  /* 0x0000000703037c20 */ /* 0x000fe20008400000 */
[----:B------:R-:W-:Y:S02]  /*10e0*/  USHF.L.U32 UR21, UR21, UR4, URZ ;  /* 0x0000000415157299 */ /* 0x000fe400080006ff */
[----:B------:R-:W-:Y:S02]  /*10f0*/  UISETP.GT.U32.AND UP1, UPT, UR5, 0xffff, UPT ;  /* 0x0000ffff0500788c */ /* 0x000fe4000bf24070 */
[----:B------:R-:W-:Y:S01]  /*1100*/  USHF.L.U32 UR27, UR47, 0x8, URZ ;  /* 0x000000082f1b7899 */ /* 0x000fe200080006ff */
[----:B------:R-:W4:Y:S01]  /*1110*/  F2I.U32.TRUNC.NTZ R3, R3 ;  /* 0x0000000300037305 */ /* 0x000f22000020f000 */
[----:B------:R-:W-:Y:S02]  /*1120*/  USEL UR24, UR5, 0xffff, !UP1 ;  /* 0x0000ffff05187887 */ /* 0x000fe4000c800000 */
[----:B------:R-:W-:-:S02]  /*1130*/  USHF.L.U32 UR29, UR47, 0x2, URZ ;  /* 0x000000022f1d7899 */ /* 0x000fc400080006ff */
[----:B------:R-:W-:Y:S01]  /*1140*/  USHF.L.U32 UR26, UR47, 0xa, URZ ;  /* 0x0000000a2f1a7899 */ /* 0x000fe200080006ff */
[----:B---3--:R-:W-:Y:S01]  /*1150*/  R2UR UR6, R2 ;  /* 0x00000000020672ca */ /* 0x008fe200000e0000 */
[----:B------:R-:W-:Y:S01]  /*1160*/  USHF.L.U32 UR8, UR20, 0x6, URZ ;  /* 0x0000000614087899 */ /* 0x000fe200080006ff */
[----:B------:R-:W-:Y:S01]  /*1170*/  PRMT R2, RZ, 0x7610, R2 ;  /* 0x00007610ff027816 */ /* 0x000fe20000000002 */
[----:B------:R-:W-:Y:S01]  /*1180*/  ULOP3.LUT UR24, UR24, 0xffff, URZ, 0xc0, !UPT ;  /* 0x0000ffff18187892 */ /* 0x000fe2000f8ec0ff */
[----:B------:R-:W-:Y:S01]  /*1190*/  UMOV UR10, 0x1111 ;  /* 0x00001111000a7882 */ /* 0x000fe20000000000 */
[----:B------:R-:W3:Y:S01]  /*11a0*/  LDCU UR45, c[0x0][0xb24] ;  /* 0x00016480ff2d77ac */ /* 0x000ee20008000800 */
[----:B----4-:R-:W-:Y:S02]  /*11b0*/  R2UR UR7, R3 ;  /* 0x00000000030772ca */ /* 0x010fe400000e0000 */
[----:B------:R-:W-:Y:S01]  /*11c0*/  PRMT R3, RZ, 0x7610, R3 ;  /* 0x00007610ff037816 */ /* 0x000fe20000000003 */
[----:B------:R-:W4:Y:S04]  /*11d0*/  LDCU UR33, c[0x0][0xb30] ;  /* 0x00016600ff2177ac */ /* 0x000f280008000800 */
[----:B------:R-:W-:-:S02]  /*11e0*/  UIADD3 UR4, UPT, UPT, -UR6, URZ, URZ ;  /* 0x000000ff06047290 */ /* 0x000fc4000fffe1ff */
[----:B------:R-:W-:Y:S02]  /*11f0*/  UISETP.NE.AND UP5, UPT, UR25, 0x2, UPT ;  /* 0x000000021900788c */ /* 0x000fe4000bfa5270 */
[----:B--2---:R-:W-:Y:S02]  /*1200*/  UIMAD UR4, UR11, UR4, UR9 ;  /* 0x000000040b0472a4 */ /* 0x004fe4000f8e0209 */
[----:B------:R-:W-:Y:S02]  /*1210*/  UIADD3 UR5, UPT, UPT, -UR7, URZ, URZ ;  /* 0x000000ff07057290 */ /* 0x000fe4000fffe1ff */
[----:B------:R-:W-:Y:S02]  /*1220*/  ULOP3.LUT UR27, UR27, 0xc00, URZ, 0xc0, !UPT ;  /* 0x00000c001b1b7892 */ /* 0x000fe4000f8ec0ff */
[----:B------:R-:W-:Y:S01]  /*1230*/  IMAD.U32 R52, RZ, RZ, UR4 ;  /* 0x00000004ff347e24 */ /* 0x000fe2000f8e00ff */
[----:B------:R-:W-:Y:S02]  /*1240*/  ULOP3.LUT UR29, UR29, 0x30, URZ, 0xc0, !UPT ;  /* 0x000000301d1d7892 */ /* 0x000fe4000f8ec0ff */
[----:B------:R-:W-:-:S02]  /*1250*/  ULOP3.LUT UR26, UR26, 0x800, URZ, 0xc0, !UPT ;  /* 0x000008001a1a7892 */ /* 0x000fc4000f8ec0ff */
[----:B-1----:R-:W-:Y:S01]  /*1260*/  UISETP.GE.AND UP6, UPT, UR30, 0x1, UPT ;  /* 0x000000011e00788c */ /* 0x002fe2000bfc6270 */
[----:B------:R-:W-:Y:S01]  /*1270*/  UMOV UR28, UR9 ;  /* 0x00000009001c7c82 */ /* 0x000fe20008000000 */
[----:B------:R-:W-:Y:S02]  /*1280*/  ULOP3.LUT UR49, UR8, 0x40, URZ, 0xc0, !UPT ;  /* 0x0000004008317892 */ /* 0x000fe4000f8ec0ff */
[----:B------:R-:W-:Y:S02]  /*1290*/  USHF.L.U32 UR24, UR10, UR24, URZ ;  /* 0x000000180a187299 */ /* 0x000fe400080006ff */
[----:B------:R-:W-:Y:S01]  /*12a0*/  UIMAD UR63, UR63, UR5, UR20 ;  /* 0x000000053f3f72a4 */ /* 0x000fe2000f8e0214 */
[----:B---34-:R-:W-:Y:S11]  /*12b0*/  BRA.U UP4, `(.L_x_17) ;  /* 0x0000000104b07547 */ /* 0x018ff6000b800000 */
[----:B------:R-:W-:Y:S01]  /*12c0*/  R2UR UR17, R52 ;  /* 0x00000000341172ca */ /* 0x000fe200000e0000 */
[----:B------:R-:W-:-:S12]  /*12d0*/  ULOP3.LUT UR4, UR63, 0x2, URZ, 0x3c, !UPT ;  /* 0x000000023f047892 */ /* 0x000fd8000f8e3cff */
[----:B------:R-:W-:Y:S02]  /*12e0*/  UISETP.NE.AND UP0, UPT, UR17, URZ, UPT ;  /* 0x000000ff1100728c */ /* 0x000fe4000bf05270 */
[----:B------:R-:W-:Y:S02]  /*12f0*/  UISETP.NE.AND UP2, UPT, UR17, 0x1, UPT ;  /* 0x000000011100788c */ /* 0x000fe4000bf45270 */
[----:B------:R-:W-:Y:S02]  /*1300*/  UISETP.GT.U32.AND UP1, UPT, UR63, 0x1, UP0 ;  /* 0x000000013f00788c */ /* 0x000fe40008724070 */
[----:B------:R-:W-:Y:S02]  /*1310*/  UISETP.GT.U32.AND UP0, UPT, UR4, 0x1, UP0 ;  /* 0x000000010400788c */ /* 0x000fe40008704070 */
[----:B------:R-:W-:Y:S02]  /*1320*/  USEL UR7, URZ, 0x1, UP1 ;  /* 0x00000001ff077887 */ /* 0x000fe40008800000 */
[----:B------:R-:W-:-:S02]  /*1330*/  USEL UR8, URZ, 0x2, UP1 ;  /* 0x00000002ff087887 */ /* 0x000fc40008800000 */
[----:B------:R-:W-:Y:S02]  /*1340*/  UISETP.GT.U32.AND UP1, UPT, UR63, 0x1, UP2 ;  /* 0x000000013f00788c */ /* 0x000fe40009724070 */
[----:B------:R-:W-:Y:S02]  /*1350*/  USEL UR12, URZ, 0x4, UP0 ;  /* 0x00000004ff0c7887 */ /* 0x000fe40008000000 */
[----:B------:R-:W-:Y:S02]  /*1360*/  USEL UR15, URZ, 0x8, UP0 ;  /* 0x00000008ff0f7887 */ /* 0x000fe40008000000 */
[----:B------:R-:W-:Y:S02]  /*1370*/  UISETP.GT.U32.AND UP0, UPT, UR4, 0x1, UP2 ;  /* 0x000000010400788c */ /* 0x000fe40009704070 */
[----:B------:R-:W-:Y:S02]  /*1380*/  USEL UR6, URZ, 0x10, UP1 ;  /* 0x00000010ff067887 */ /* 0x000fe40008800000 */
[----:B------:R-:W-:-:S02]  /*1390*/  USEL UR11, URZ, 0x20, UP1 ;  /* 0x00000020ff0b7887 */ /* 0x000fc40008800000 */
[----:B------:R-:W-:Y:S02]  /*13a0*/  UISETP.NE.AND UP1, UPT, UR17, 0x2, UPT ;  /* 0x000000021100788c */ /* 0x000fe4000bf25270 */
[----:B------:R-:W-:Y:S02]  /*13b0*/  USEL UR14, URZ, 0x40, UP0 ;  /* 0x00000040ff0e7887 */ /* 0x000fe40008000000 */
[----:B------:R-:W-:Y:S02]  /*13c0*/  USEL UR16, URZ, 0x80, UP0 ;  /* 0x00000080ff107887 */ /* 0x000fe40008000000 */
[----:B------:R-:W-:Y:S02]  /*13d0*/  UISETP.GT.U32.AND UP0, UPT, UR63, 0x1, UP1 ;  /* 0x000000013f00788c */ /* 0x000fe40008f04070 */
[----:B------:R-:W-:Y:S02]  /*13e0*/  UISETP.NE.AND UP2, UPT, UR17, 0x3, UPT ;  /* 0x000000031100788c */ /* 0x000fe4000bf45270 */
[----:B------:R-:W-:-:S02]  /*13f0*/  USEL UR5, URZ, 0x100, UP0 ;  /* 0x00000100ff057887 */ /* 0x000fc40008000000 */
[----:B------:R-:W-:Y:S02]  /*1400*/  USEL UR10, URZ, 0x200, UP0 ;  /* 0x00000200ff0a7887 */ /* 0x000fe40008000000 */
[----:B------:R-:W-:Y:S02]  /*1410*/  UISETP.GT.U32.AND UP0, UPT, UR63, 0x1, UP2 ;  /* 0x000000013f00788c */ /* 0x000fe40009704070 */
[----:B------:R-:W-:Y:S02]  /*1420*/  UIADD3 UR5, UPT, UPT, UR5, UR6, UR7 ;  /* 0x0000000605057290 */ /* 0x000fe4000fffe007 */
[----:B------:R-:W-:Y:S02]  /*1430*/  USEL UR9, URZ, 0x1000, UP0 ;  /* 0x00001000ff097887 */ /* 0x000fe40008000000 */
[----:B------:R-:W-:Y:S02]  /*1440*/  USEL UR13, URZ, 0x2000, UP0 ;  /* 0x00002000ff0d7887 */ /* 0x000fe40008000000 */
[----:B------:R-:W-:-:S02]  /*1450*/  UIADD3 UR5, UPT, UPT, UR8, UR9, UR5 ;  /* 0x0000000908057290 */ /* 0x000fc4000fffe005 */
[----:B------:R-:W-:Y:S02]  /*1460*/  UISETP.GT.U32.AND UP1, UPT, UR4, 0x1, UP1 ;  /* 0x000000010400788c */ /* 0x000fe40008f24070 */
[----:B------:R-:W-:Y:S02]  /*1470*/  UIADD3 UR5, UPT, UPT, UR10, UR11, UR5 ;  /* 0x0000000b0a057290 */ /* 0x000fe4000fffe005 */
[----:B------:R-:W-:Y:S02]  /*1480*/  UISETP.GT.U32.AND UP0, UPT, UR4, 0x1, UP2 ;  /* 0x000000010400788c */ /* 0x000fe40009704070 */
[----:B------:R-:W-:Y:S02]  /*1490*/  USEL UR4, URZ, 0x400, UP1 ;  /* 0x00000400ff047887 */ /* 0x000fe40008800000 */
[----:B------:R-:W-:Y:S02]  /*14a0*/  UIADD3 UR5, UPT, UPT, UR12, UR13, UR5 ;  /* 0x0000000d0c057290 */ /* 0x000fe4000fffe005 */
[----:B------:R-:W-:-:S02]  /*14b0*/  USEL UR6, URZ, 0x4000, UP0 ;  /* 0x00004000ff067887 */ /* 0x000fc40008000000 */
[----:B------:R-:W-:Y:S02]  /*14c0*/  UIADD3 UR5, UPT, UPT, UR4, UR14, UR5 ;  /* 0x0000000e04057290 */ /* 0x000fe4000fffe005 */
[----:B------:R-:W-:Y:S02]  /*14d0*/  USEL UR7, URZ, 0x800, UP1 ;  /* 0x00000800ff077887 */ /* 0x000fe40008800000 */
[----:B------:R-:W-:Y:S02]  /*14e0*/  ULOP3.LUT UR4, UR63, 0xfffffffe, URZ, 0xc0, !UPT ;  /* 0xfffffffe3f047892 */ /* 0x000fe4000f8ec0ff */
[----:B------:R-:W-:Y:S02]  /*14f0*/  UIADD3 UR5, UPT, UPT, UR15, UR6, UR5 ;  /* 0x000000060f057290 */ /* 0x000fe4000fffe005 */
[----:B------:R-:W-:Y:S02]  /*1500*/  ULEA UR4, UR17, UR4, 0x2 ;  /* 0x0000000411047291 */ /* 0x000fe4000f8e10ff */
[----:B------:R-:W-:-:S02]  /*1510*/  USEL UR6, URZ, 0x8000, UP0 ;  /* 0x00008000ff067887 */ /* 0x000fc40008000000 */
[----:B------:R-:W-:-:S03]  /*1520*/  UIADD3 UR5, UPT, UPT, UR7, UR16, UR5 ;  /* 0x0000001007057290 */ /* 0x000fc6000fffe005 */
[----:B------:R-:W-:Y:S01]  /*1530*/  UMOV UR7, 0x3 ;  /* 0x0000000300077882 */ /* 0x000fe20000000000 */
[----:B------:R-:W-:Y:S02]  /*1540*/  UIADD3 UR5, UPT, UPT, UR5, UR6, URZ ;  /* 0x0000000605057290 */ /* 0x000fe4000fffe0ff */
[----:B------:R-:W-:-:S04]  /*1550*/  USHF.L.U32 UR4, UR7, UR4, URZ ;  /* 0x0000000407047299 */ /* 0x000fc800080006ff */
[----:B------:R-:W-:Y:S02]  /*1560*/  MOV R3, UR5 ;  /* 0x0000000500037c02 */ /* 0x000fe40008000f00 */
[----:B------:R-:W-:Y:S02]  /*1570*/  IMAD.U32 R2, RZ, RZ, UR4 ;  /* 0x00000004ff027e24 */ /* 0x000fe4000f8e00ff */
.L_x_17:
[----:B------:R-:W-:Y:S05]  /*1580*/  BRA.U !UP6, `(.L_x_18) ;  /* 0x000000010ed47547 */ /* 0x000fea000b800000 */
[----:B------:R-:W1:Y:S01]  /*1590*/  LDCU.128 UR12, c[0x0][0xb10] ;  /* 0x00016200ff0c77ac */ /* 0x000e620008000c00 */
[----:B------:R-:W2:Y:S01]  /*15a0*/  LDCU UR6, c[0x0][0x370] ;  /* 0x00006e00ff0677ac */ /* 0x000ea20008000800 */
[----:B------:R-:W3:Y:S01]  /*15b0*/  LDCU UR5, c[0x0][0x374] ;  /* 0x00006e80ff0577ac */ /* 0x000ee20008000800 */
[----:B------:R-:W4:Y:S01]  /*15c0*/  LDCU UR31, c[0x0][0xb0c] ;  /* 0x00016180ff1f77ac */ /* 0x000f220008000800 */
[----:B------:R-:W4:Y:S01]  /*15d0*/  LDCU UR7, c[0x0][0xb20] ;  /* 0x00016400ff0777ac */ /* 0x000f220008000800 */
[----:B------:R-:W4:Y:S01]  /*15e0*/  LDCU.64 UR8, c[0x0][0xb28] ;  /* 0x00016500ff0877ac */ /* 0x000f220008000a00 */
[----:B-1----:R-:W-:Y:S02]  /*15f0*/  UISETP.NE.AND UP0, UPT, UR14, 0x1, UPT ;  /* 0x000000010e00788c */ /* 0x002fe4000bf05270 */
[----:B---3--:R-:W-:Y:S02]  /*1600*/  UIMAD.WIDE.U32 UR10, UR5, UR15, URZ ;  /* 0x0000000f050a72a5 */ /* 0x008fe4000f8e00ff */
[----:B--2---:R-:W-:-:S02]  /*1610*/  UIMAD.WIDE.U32 UR18, UR6, UR12, URZ ;  /* 0x0000000c061272a5 */ /* 0x004fc4000f8e00ff */
[----:B----4-:R-:W-:Y:S02]  /*1620*/  UISETP.NE.AND UP1, UPT, UR31, 0x1, UPT ;  /* 0x000000011f00788c */ /* 0x010fe4000bf25270 */
[----:B------:R-:W-:Y:S01]  /*1630*/  UISETP.NE.AND UP2, UPT, UR30, 0x1, UPT ;  /* 0x000000011e00788c */ /* 0x000fe2000bf45270 */
[----:B------:R-:W-:Y:S02]  /*1640*/  UMOV UR10, UR11 ;  /* 0x0000000b000a7c82 */ /* 0x000fe40008000000 */
[----:B------:R-:W-:Y:S01]  /*1650*/  UMOV UR18, UR19 ;  /* 0x0000001300127c82 */ /* 0x000fe20008000000 */
[----:B------:R-:W-:Y:S02]  /*1660*/  @UP0 USHF.R.U32.HI UR5, URZ, UR7, UR10 ;  /* 0x00000007ff050299 */ /* 0x000fe4000801160a */
[----:B------:R-:W-:Y:S02]  /*1670*/  UIMAD.WIDE.U32 UR22, UR28, UR15, URZ ;  /* 0x0000000f1c1672a5 */ /* 0x000fe4000f8e00ff */
[----:B------:R-:W-:-:S02]  /*1680*/  UIMAD.WIDE.U32 UR10, UR5, UR8, URZ ;  /* 0x00000008050a72a5 */ /* 0x000fc4000f8e00ff */
[----:B------:R-:W-:Y:S02]  /*1690*/  @UP1 USHF.R.U32.HI UR6, URZ, UR13, UR18 ;  /* 0x0000000dff061299 */ /* 0x000fe40008011612 */
[----:B------:R-:W-:Y:S02]  /*16a0*/  UIMAD.WIDE.U32 UR16, UR20, UR12, URZ ;  /* 0x0000000c141072a5 */ /* 0x000fe4000f8e00ff */
[----:B------:R-:W-:Y:S01]  /*16b0*/  UIMAD.WIDE.U32 UR18, UR6, UR8, URZ ;  /* 0x00000008061272a5 */ /* 0x000fe2000f8e00ff */
[----:B------:R-:W-:Y:S01]  /*16c0*/  UMOV UR4, UR23 ;  /* 0x0000001700047c82 */ /* 0x000fe20008000000 */
[----:B------:R-:W-:Y:S01]  /*16d0*/  UMOV UR10, UR11 ;  /* 0x0000000b000a7c82 */ /* 0x000fe20008000000 */
[----:B------:R-:W-:Y:S02]  /*16e0*/  USHF.R.U32.HI UR4, URZ, UR7, UR4 ;  /* 0x00000007ff047299 */ /* 0x000fe40008011604 */
[----:B------:R-:W-:Y:S01]  /*16f0*/  @UP2 USHF.R.U32.HI UR5, URZ, UR9, UR10 ;  /* 0x00000009ff052299 */ /* 0x000fe2000801160a */
[----:B------:R-:W-:Y:S01]  /*1700*/  UMOV UR16, UR17 ;  /* 0x0000001100107c82 */ /* 0x000fe20008000000 */
[----:B------:R-:W-:Y:S01]  /*1710*/  UMOV UR18, UR19 ;  /* 0x0000001300127c82 */ /* 0x000fe20008000000 */
[----:B------:R-:W-:-:S02]  /*1720*/  USHF.R.U32.HI UR13, URZ, UR13, UR16 ;  /* 0x0000000dff0d7299 */ /* 0x000fc40008011610 */
[----:B------:R-:W-:Y:S02]  /*1730*/  USEL UR4, UR28, UR4, !UP0 ;  /* 0x000000041c047287 */ /* 0x000fe4000c000000 */
[----:B------:R-:W-:Y:S02]  /*1740*/  @UP2 USHF.R.U32.HI UR6, URZ, UR9, UR18 ;  /* 0x00000009ff062299 */ /* 0x000fe40008011612 */
[----:B------:R-:W-:Y:S02]  /*1750*/  UIMAD UR7, UR5, UR30, URZ ;  /* 0x0000001e050772a4 */ /* 0x000fe4000f8e02ff */
[----:B------:R-:W-:Y:S02]  /*1760*/  USEL UR5, UR20, UR13, !UP1 ;  /* 0x0000000d14057287 */ /* 0x000fe4000c800000 */
[----:B------:R-:W-:Y:S02]  /*1770*/  UIMAD UR12, UR6, UR30, URZ ;  /* 0x0000001e060c72a4 */ /* 0x000fe4000f8e02ff */
[----:B------:R-:W-:-:S02]  /*1780*/  UISETP.GE.AND UP0, UPT, UR4, UR7, UPT ;  /* 0x000000070400728c */ /* 0x000fc4000bf06270 */
[----:B------:R-:W-:Y:S02]  /*1790*/  UIMAD.WIDE.U32 UR10, UR4, UR8, URZ ;  /* 0x00000008040a72a5 */ /* 0x000fe4000f8e00ff */
[----:B------:R-:W-:Y:S02]  /*17a0*/  UISETP.GE.OR UP0, UPT, UR5, UR12, UP0 ;  /* 0x0000000c0500728c */ /* 0x000fe40008706670 */
[----:B------:R-:W-:Y:S02]  /*17b0*/  UIMAD.WIDE.U32 UR12, UR5, UR8, URZ ;  /* 0x00000008050c72a5 */ /* 0x000fe4000f8e00ff */
[----:B------:R-:W-:Y:S01]  /*17c0*/  UIADD3 UR10, UPT, UPT, -UR4, URZ, URZ ;  /* 0x000000ff040a7290 */ /* 0x000fe2000fffe1ff */
[----:B------:R-:W-:Y:S01]  /*17d0*/  UMOV UR8, UR11 ;  /* 0x0000000b00087c82 */ /* 0x000fe20008000000 */
[----:B------:R-:W-:Y:S02]  /*17e0*/  UIADD3 UR11, UPT, UPT, -UR5, URZ, URZ ;  /* 0x000000ff050b7290 */ /* 0x000fe4000fffe1ff */
[----:B------:R-:W-:-:S03]  /*17f0*/  USHF.R.U32.HI UR8, URZ, UR9, UR8 ;  /* 0x00000009ff087299 */ /* 0x000fc60008011608 */
[----:B------:R-:W-:Y:S01]  /*1800*/  @!UP0 UMOV UR7, UR13 ;  /* 0x0000000d00078c82 */ /* 0x000fe20008000000 */
[----:B------:R-:W-:Y:S02]  /*1810*/  UIMAD UR28, UR14, UR10, UR28 ;  /* 0x0000000a0e1c72a4 */ /* 0x000fe4000f8e021c */
[----:B------:R-:W-:Y:S02]  /*1820*/  USEL UR8, UR4, UR8, !UP2 ;  /* 0x0000000804087287 */ /* 0x000fe4000d000000 */
[----:B------:R-:W-:Y:S02]  /*1830*/  @!UP0 USHF.R.U32.HI UR7, URZ, UR9, UR7 ;  /* 0x00000009ff078299 */ /* 0x000fe40008011607 */
[----:B------:R-:W-:Y:S02]  /*1840*/  UIADD3 UR9, UPT, UPT, -UR8, URZ, URZ ;  /* 0x000000ff08097290 */ /* 0x000fe4000fffe1ff */
[----:B------:R-:W-:Y:S02]  /*1850*/  @!UP0 USEL UR7, UR5, UR7, !UP2 ;  /* 0x0000000705078287 */ /* 0x000fe4000d000000 */
[----:B------:R-:W-:-:S02]  /*1860*/  UIMAD UR9, UR30, UR9, UR4 ;  /* 0x000000091e0972a4 */ /* 0x000fc4000f8e0204 */
[----:B------:R-:W-:Y:S02]  /*1870*/  @!UP0 UIADD3 UR8, UPT, UPT, UR8, -UR7, URZ ;  /* 0x8000000708088290 */ /* 0x000fe4000fffe0ff */
[----:B------:R-:W-:Y:S02]  /*1880*/  @!UP0 UIMAD UR6, UR9, UR6, UR7 ;  /* 0x00000006090682a4 */ /* 0x000fe4000f8e0207 */
[----:B------:R-:W-:Y:S02]  /*1890*/  @!UP0 UIMAD UR4, UR8, UR30, UR5 ;  /* 0x0000001e080482a4 */ /* 0x000fe4000f8e0205 */
[----:B------:R-:W-:Y:S02]  /*18a0*/  UIMAD UR20, UR31, UR11, UR20 ;  /* 0x0000000b1f1472a4 */ /* 0x000fe4000f8e0214 */
[----:B------:R-:W-:Y:S01]  /*18b0*/  UIMAD UR28, UR4, UR14, UR28 ;  /* 0x0000000e041c72a4 */ /* 0x000fe2000f8e021c */
[----:B------:R-:W-:Y:S02]  /*18c0*/  @!UP0 UMOV UR5, UR6 ;  /* 0x0000000600058c82 */ /* 0x000fe40008000000 */
[----:B------:R-:W-:-:S12]  /*18d0*/  UIMAD UR20, UR5, UR31, UR20 ;  /* 0x0000001f051472a4 */ /* 0x000fd8000f8e0214 */
.L_x_18:
[----:B------:R-:W-:-:S09]  /*18e0*/  UISETP.NE.AND UP0, UPT, UR33, 0x1, UPT ;  /* 0x000000012100788c */ /* 0x000fd2000bf05270 */
[----:B------:R-:W-:Y:S05]  /*18f0*/  BRA.U UP0, `(.L_x_19) ;  /* 0x0000000100447547 */ /* 0x000fea000b800000 */
[----:B------:R-:W1:Y:S01]  /*1900*/  LDCU.128 UR8, c[0x0][0xb10] ;  /* 0x00016200ff0877ac */ /* 0x000e620008000c00 */
[----:B------:R-:W2:Y:S01]  /*1910*/  LDCU UR12, c[0x0][0xb0c] ;  /* 0x00016180ff0c77ac */ /* 0x000ea20008000800 */
[----:B------:R-:W3:Y:S01]  /*1920*/  LDCU UR13, c[0x0][0xb20] ;  /* 0x00016400ff0d77ac */ /* 0x000ee20008000800 */
[----:B-1----:R-:W-:Y:S02]  /*1930*/  UIMAD.WIDE.U32 UR6, UR20, UR8, URZ ;  /* 0x00000008140672a5 */ /* 0x002fe4000f8e00ff */
[----:B------:R-:W-:Y:S02]  /*1940*/  UIMAD.WIDE.U32 UR4, UR28, UR11, URZ ;  /* 0x0000000b1c0472a5 */ /* 0x000fe4000f8e00ff */
[----:B--2---:R-:W-:Y:S02]  /*1950*/  UISETP.NE.AND UP1, UPT, UR12, 0x1, UPT ;  /* 0x000000010c00788c */ /* 0x004fe4000bf25270 */
[----:B------:R-:W-:Y:S01]  /*1960*/  UISETP.NE.AND UP0, UPT, UR10, 0x1, UPT ;  /* 0x000000010a00788c */ /* 0x000fe2000bf05270 */
[----:B------:R-:W-:-:S02]  /*1970*/  UMOV UR6, UR7 ;  /* 0x0000000700067c82 */ /* 0x000fc40008000000 */
[----:B------:R-:W-:Y:S01]  /*1980*/  UMOV UR4, UR5 ;  /* 0x0000000500047c82 */ /* 0x000fe20008000000 */
[----:B------:R-:W-:Y:S02]  /*1990*/  USHF.R.U32.HI UR9, URZ, UR9, UR6 ;  /* 0x00000009ff097299 */ /* 0x000fe40008011606 */
[----:B---3--:R-:W-:Y:S02]  /*19a0*/  USHF.R.U32.HI UR4, URZ, UR13, UR4 ;  /* 0x0000000dff047299 */ /* 0x008fe40008011604 */
[----:B------:R-:W-:Y:S02]  /*19b0*/  USEL UR5, UR20, UR9, !UP1 ;  /* 0x0000000914057287 */ /* 0x000fe4000c800000 */
[----:B------:R-:W-:-:S04]  /*19c0*/  USEL UR4, UR28, UR4, !UP0 ;  /* 0x000000041c047287 */ /* 0x000fc8000c000000 */
[----:B------:R-:W-:Y:S02]  /*19d0*/  UIADD3 UR6, UPT, UPT, UR5, -UR4, URZ ;  /* 0x8000000405067290 */ /* 0x000fe4000fffe0ff */
[----:B------:R-:W-:Y:S02]  /*19e0*/  UIADD3 UR4, UPT, UPT, -UR5, UR4, URZ ;  /* 0x0000000405047290 */ /* 0x000fe4000fffe1ff */
[----:B------:R-:W-:Y:S02]  /*19f0*/  UIMAD UR28, UR6, UR10, UR28 ;  /* 0x0000000a061c72a4 */ /* 0x000fe4000f8e021c */
[----:B------:R-:W-:-:S12]  /*1a00*/  UIMAD UR20, UR4, UR12, UR20 ;  /* 0x0000000c041472a4 */ /* 0x000fd8000f8e0214 */
.L_x_19:
[----:B------:R-:W-:-:S09]  /*1a10*/  UISETP.EQ.U32.AND UP0, UPT, UR34, 0x1, UPT ;  /* 0x000000012200788c */ /* 0x000fd2000bf02070 */
[----:B------:R-:W-:Y:S05]  /*1a20*/  BRA.U !UP0, `(.L_x_20) ;  /* 0x00000001080c7547 */ /* 0x000fea000b800000 */
[----:B------:R-:W-:Y:S01]  /*1a30*/  UCGABAR_WAIT ;  /* 0x0000000000007dc7 */ /* 0x000fe20008000000 */
[----:B------:R-:W-:Y:S01]  /*1a40*/  CCTL.IVALL ;  /* 0x00000000ff00798f */ /* 0x000fe20002000000 */
[----:B------:R-:W-:Y:S05]  /*1a50*/  BRA `(.L_x_21) ;  /* 0x0000000000047947 */ /* 0x000fea0003800000 */
.L_x_20:
[----:B------:R-:W-:Y:S06]  /*1a60*/  BAR.SYNC.DEFER_BLOCKING 0x0 ;  /* 0x0000000000007b1d */ /* 0x000fec0000010000 */
.L_x_21:
[----:B------:R-:W-:Y:S05]  /*1a70*/  BRA.U UP5, `(.L_x_22) ;  /* 0x0000001505447547 */ /* 0x000fea000b800000 */
[----:B------:R-:W1:Y:S01]  /*1a80*/  LDCU UR6, c[0x0][0x38c] ;  /* 0x00007180ff0677ac */ /* 0x000e620008000800 */
[----:B------:R-:W-:Y:S01]  /*1a90*/  PLOP3.LUT P1, PT, PT, PT, UP3, 0x80, 0x8 ;  /* 0x000000000008781c */ /* 0x000fe20003f2f038 */
[----:B------:R-:W-:Y:S01]  /*1aa0*/  IMAD.MOV.U32 R12, RZ, RZ, 0x1 ;  /* 0x00000001ff0c7424 */ /* 0x000fe200078e00ff */
[----:B------:R-:W-:Y:S02]  /*1ab0*/  ISETP.NE.AND P2, PT, R0, RZ, P3 ;  /* 0x000000ff0000720c */ /* 0x000fe40001f45270 */
[----:B------:R-:W-:Y:S02]  /*1ac0*/  CS2R R10, SRZ ;  /* 0x00000000000a7805 */ /* 0x000fe4000001ff00 */
[----:B------:R-:W-:Y:S01]  /*1ad0*/  PLOP3.LUT P1, PT, P1, PT, PT, 0x8, 0x80 ;  /* 0x000000000080781c */ /* 0x000fe20000f2e170 */
[----:B------:R-:W-:Y:S01]  /*1ae0*/  IMAD.MOV.U32 R9, RZ, RZ, RZ ;  /* 0x000000ffff097224 */ /* 0x000fe200078e00ff */
[----:B------:R-:W2:Y:S01]  /*1af0*/  LDCU UR41, c[0x0][0x370] ;  /* 0x00006e00ff2977ac */ /* 0x000ea20008000800 */
[----:B------:R-:W-:Y:S01]  /*1b00*/  IMAD.MOV.U32 R8, RZ, RZ, 0x1 ;  /* 0x00000001ff087424 */ /* 0x000fe200078e00ff */
[----:B------:R-:W3:Y:S01]  /*1b10*/  LDCU.64 UR30, c[0x0][0x348] ;  /* 0x00006900ff1e77ac */ /* 0x000ee20008000a00 */
[----:B------:R-:W-:Y:S01]  /*1b20*/  UIADD3 UR46, UPT, UPT, UR49, UR32, URZ ;  /* 0x00000020312e7290 */ /* 0x000fe2000fffe0ff */
[----:B------:R-:W4:Y:S01]  /*1b30*/  LDCU UR40, c[0x0][0x374] ;  /* 0x00006e80ff2877ac */ /* 0x000f220008000800 */
[----:B-1----:R-:W-:-:S02]  /*1b40*/  UIADD3 UR5, UPT, UPT, UR6, 0x3f, URZ ;  /* 0x0000003f06057890 */ /* 0x002fc4000fffe0ff */
[----:B------:R-:W-:Y:S02]  /*1b50*/  UIADD3 UR50, UPT, UPT, UR6, 0x7e, URZ ;  /* 0x0000007e06327890 */ /* 0x000fe4000fffe0ff */
[----:B------:R-:W-:Y:S01]  /*1b60*/  USHF.R.S32.HI UR4, URZ, 0x1f, UR5 ;  /* 0x0000001fff047899 */ /* 0x000fe20008011405 */
[----:B------:R-:W-:-:S03]  /*1b70*/  UMOV UR7, URZ ;  /* 0x000000ff00077c82 */ /* 0x000fc60008000000 */
[----:B------:R-:W-:Y:S02]  /*1b80*/  ULEA.HI UR4, UR4, UR5, URZ, 0x6 ;  /* 0x0000000504047291 */ /* 0x000fe4000f8f30ff */
[----:B------:R-:W-:Y:S02]  /*1b90*/  UIADD3 UR5, UPT, UPT, UR6, -0x1, URZ ;  /* 0xffffffff06057890 */ /* 0x000fe4000fffe0ff */
[----:B------:R-:W-:Y:S02]  /*1ba0*/  USHF.R.S32.HI UR43, URZ, 0x6, UR4 ;  /* 0x00000006ff2b7899 */ /* 0x000fe40008011404 */
[----:B------:R-:W-:Y:S02]  /*1bb0*/  UISETP.GE.U32.AND UP1, UPT, UR5, -0x7f, UPT ;  /* 0xffffff810500788c */ /* 0x000fe4000bf26070 */
[----:B------:R-:W-:-:S04]  /*1bc0*/  UISETP.LT.U32.AND UP0, UPT, UR43, 0x6, UPT ;  /* 0x000000062b00788c */ /* 0x000fc8000bf01070 */
[----:B------:R-:W-:Y:S02]  /*1bd0*/  USEL UR42, UR43, 0x6, UP0 ;  /* 0x000000062b2a7887 */ /* 0x000fe40008000000 */
[----:B------:R-:W-:Y:S02]  /*1be0*/  UISETP.NE.AND UP0, UPT, UR25, URZ, UPT ;  /* 0x000000ff1900728c */ /* 0x000fe4000bf05270 */
[----:B------:R-:W-:Y:S02]  /*1bf0*/  UIADD3 UR4, UPT, UPT, UR42, -0x1, URZ ;  /* 0xffffffff2a047890 */ /* 0x000fe4000fffe0ff */
[----:B------:R-:W-:Y:S02]  /*1c00*/  @UP1 UIADD3 UR4, UPT, UPT, UR42, URZ, URZ ;  /* 0x000000ff2a041290 */ /* 0x000fe4000fffe0ff */
[----:B------:R-:W-:Y:S02]  /*1c10*/  USEL UR25, UR52, 0x2, UP0 ;  /* 0x0000000234197887 */ /* 0x000fe40008000000 */
[----:B------:R-:W-:-:S02]  /*1c20*/  UIADD3 UR48, UPT, UPT, UR43, -UR42, URZ ;  /* 0x8000002a2b307290 */ /* 0x000fc4000fffe0ff */
[----:B------:R-:W-:Y:S02]  /*1c30*/  UIADD3 UR37, UPT, UPT, UR4, 0x1, URZ ;  /* 0x0000000104257890 */ /* 0x000fe4000fffe0ff */
[----:B--234-:R-:W-:-:S12]  /*1c40*/  UIADD3 UR44, UPT, UPT, -UR4, URZ, URZ ;  /* 0x000000ff042c7290 */ /* 0x01cfd8000fffe1ff */
.L_x_42:
[----:B------:R-:W-:Y:S01]  /*1c50*/  UISETP.NE.AND UP0, UPT, UR47, URZ, UPT ;  /* 0x000000ff2f00728c */ /* 0x000fe2000bf05270 */
[----:B------:R-:W1:Y:S08]  /*1c60*/  S2UR UR47, SR_CgaCtaId ;  /* 0x00000000002f79c3 */ /* 0x000e700000008800 */
[----:B------:R-:W-:Y:S05]  /*1c70*/  BRA.U UP0, `(.L_x_23) ;  /* 0x0000000100347547 */ /* 0x000fea000b800000 */
[----:B------:R-:W2:Y:S01]  /*1c80*/  S2R R0, SR_CgaCtaId ;  /* 0x0000000000007919 */ /* 0x000ea20000008800 */
[----:B------:R-:W-:-:S04]  /*1c90*/  MOV R2, 0x400 ;  /* 0x0000040000027802 */ /* 0x000fc80000000f00 */
[----:B--2---:R-:W-:Y:S02]  /*1ca0*/  LEA R0, R0, R2, 0x18 ;  /* 0x0000000200007211 */ /* 0x004fe400078ec0ff */
[----:B------:R-:W-:-:S03]  /*1cb0*/  SHF.L.U32 R2, R8, 0x1f, RZ ;  /* 0x0000001f08027819 */ /* 0x000fc600000006ff */
[----:B------:R-:W-:-:S04]  /*1cc0*/  IMAD R0, R9, 0x8, R0 ;  /* 0x0000000809007824 */ /* 0x000fc800078e0200 */
[----:B------:R-:W2:Y:S02]  /*1cd0*/  SYNCS.PHASECHK.TRANS64.TRYWAIT P0, [R0+URZ+0x120], R2 ;  /* 0x00012002000075a7 */ /* 0x000ea400080011ff */
[----:B--2---:R-:W-:Y:S05]  /*1ce0*/  @!P0 BRA `(.L_x_24) ;  /* 0x0000007400348947 */ /* 0x004fea0003800000 */
.L_x_151:
[----:B------:R-:W-:Y:S01]  /*1cf0*/  VIADD R9, R9, 0x1 ;  /* 0x0000000109097836 */ /* 0x000fe20000000000 */
[----:B------:R2:W-:Y:S04]  /*1d00*/  SYNCS.ARRIVE.TRANS64.A1T0 RZ, [R0+URZ+0x110], RZ ;  /* 0x000110ff00ff79a7 */ /* 0x0005e800081000ff */
[----:B------:R-:W-:-:S04]  /*1d10*/  ISETP.NE.AND P0, PT, R9, 0x2, PT ;  /* 0x000000020900780c */ /* 0x000fc80003f05270 */
[----:B------:R-:W-:Y:S02]  /*1d20*/  SEL R9, R9, RZ, P0 ;  /* 0x000000ff09097207 */ /* 0x000fe40000000000 */
[----:B--2---:R-:W-:-:S04]  /*1d30*/  SEL R0, RZ, 0x1, P0 ;  /* 0x00000001ff007807 */ /* 0x004fc80000000000 */
[----:B------:R-:W-:-:S07]  /*1d40*/  LOP3.LUT R8, R8, R0, RZ, 0x3c, !PT ;  /* 0x0000000008087212 */ /* 0x000fce00078e3cff */
.L_x_23:
[----:B------:R-:W-:Y:S01]  /*1d50*/  UMOV UR6, 0x400 ;  /* 0x0000040000067882 */ /* 0x000fe20000000000 */
[----:B------:R-:W-:Y:S01]  /*1d60*/  UISETP.GE.U32.AND UP0, UPT, UR50, 0x7f, UPT ;  /* 0x0000007f3200788c */ /* 0x000fe2000bf06070 */
[----:B------:R-:W-:Y:S01]  /*1d70*/  SHF.L.U32 R0, R12, 0x1f, RZ ;  /* 0x0000001f0c007819 */ /* 0x000fe200000006ff */
[----:B-1----:R-:W-:Y:S02]  /*1d80*/  ULEA UR6, UR47, UR6, 0x18 ;  /* 0x000000062f067291 */ /* 0x002fe4000f8ec0ff */
[----:B------:R-:W-:Y:S02]  /*1d90*/  ULEA UR11, UR28, UR46, 0x7 ;  /* 0x0000002e1c0b7291 */ /* 0x000fe4000f8e38ff */
[----:B------:R-:W-:Y:S01]  /*1da0*/  ULEA UR4, UR7, UR6, 0x3 ;  /* 0x0000000607047291 */ /* 0x000fe2000f8e18ff */
[----:B------:R-:W-:-:S08]  /*1db0*/  UMOV UR13, URZ ;  /* 0x000000ff000d7c82 */ /* 0x000fd00008000000 */
[----:B------:R1:W2:Y:S01]  /*1dc0*/  SYNCS.PHASECHK.TRANS64.TRYWAIT P0, [UR4+0x30], R0 ;  /* 0x00003000ff0075a7 */ /* 0x0002a20008001104 */
[----:B------:R-:W-:-:S04]  /*1dd0*/  ULEA.HI UR4, UR20, UR20, URZ, 0x1 ;  /* 0x0000001414047291 */ /* 0x000fc8000f8f08ff */
[----:B------:R-:W-:-:S04]  /*1de0*/  USHF.L.U32 UR4, UR4, 0x6, URZ ;  /* 0x0000000604047899 */ /* 0x000fc800080006ff */
[----:B------:R-:W-:Y:S01]  /*1df0*/  ULOP3.LUT UR34, UR49, 0xffffff80, UR4, 0xf8, !UPT ;  /* 0xffffff8031227892 */ /* 0x000fe2000f8ef804 */
[----:B------:R-:W-:Y:S11]  /*1e00*/  BRA.U !UP0, `(.L_x_25) ;  /* 0x0000000108d87547 */ /* 0x000ff6000b800000 */
[----:B------:R-:W-:Y:S01]  /*1e10*/  UMOV UR18, UR44 ;  /* 0x0000002c00127c82 */ /* 0x000fe20008000000 */
[----:B------:R-:W-:Y:S01]  /*1e20*/  UMOV UR4, UR7 ;  /* 0x0000000700047c82 */ /* 0x000fe20008000000 */
[----:B------:R-:W-:Y:S01]  /*1e30*/  UMOV UR10, URZ ;  /* 0x000000ff000a7c82 */ /* 0x000fe20008000000 */
[----:B------:R-:W-:-:S05]  /*1e40*/  UMOV UR35, UR29 ;  /* 0x0000001d00237c82 */ /* 0x000fca0008000000 */
.L_x_31:
[----:B------:R-:W-:Y:S01]  /*1e50*/  ULEA UR33, UR4, UR6, 0x3 ;  /* 0x0000000604217291 */ /* 0x000fe2000f8e18ff */
[----:B------:R-:W-:Y:S01]  /*1e60*/  @P3 MOV R2, 0x8000 ;  /* 0x0000800000023802 */ /* 0x000fe20000000f00 */
[----:B--2-4-:R-:W-:Y:S10]  /*1e70*/  @P0 BRA `(.L_x_26) ;  /* 0x00000000000c0947 */ /* 0x014ff40003800000 */
[----:B------:R-:W-:-:S04]  /*1e80*/  SHF.L.U32 R3, R12, 0x1f, RZ ;  /* 0x0000001f0c037819 */ /* 0x000fc800000006ff */
[----:B------:R-:W2:Y:S02]  /*1e90*/  SYNCS.PHASECHK.TRANS64.TRYWAIT P0, [UR33+0x30], R3 ;  /* 0x00003003ff0075a7 */ /* 0x000ea40008001121 */
[----:B--2---:R-:W-:Y:S05]  /*1ea0*/  @!P0 BRA `(.L_x_27) ;  /* 0x0000007000d88947 */ /* 0x004fea0003800000 */
.L_x_26:
[----:B------:R2:W-:Y:S01]  /*1eb0*/  @P3 SYNCS.ARRIVE.TRANS64 RZ, [UR33], R2 ;  /* 0x00000002ffff39a7 */ /* 0x0005e20008000021 */
[----:B------:R-:W-:Y:S02]  /*1ec0*/  ULOP3.LUT UR5, UR25, 0x2, URZ, 0xfc, !UPT ;  /* 0x0000000219057892 */ /* 0x000fe4000f8efcff */
[----:B------:R-:W-:Y:S02]  /*1ed0*/  UIADD3 UR18, UPT, UPT, UR18, 0x1, URZ ;  /* 0x0000000112127890 */ /* 0x000fe4000fffe0ff */
[----:B------:R-:W-:Y:S02]  /*1ee0*/  UISETP.NE.AND UP0, UPT, UR5, 0x2, UPT ;  /* 0x000000020500788c */ /* 0x000fe4000bf05270 */
[----:B------:R-:W-:-:S07]  /*1ef0*/  UISETP.NE.AND UP2, UPT, UR18, 0x1, UPT ;  /* 0x000000011200788c */ /* 0x000fce000bf45270 */
[----:B------:R-:W-:Y:S05]  /*1f00*/  BRA.U UP0, `(.L_x_28) ;  /* 0x0000000100047547 */ /* 0x000fea000b800000 */
[----:B------:R-:W-:Y:S05]  /*1f10*/  BPT.TRAP 0x1 ;  /* 0x000000040000795c */ /* 0x000fea0000300000 */
.L_x_28:
[----:B------:R-:W-:Y:S04]  /*1f20*/  BSSY.RECONVERGENT B0, `(.L_x_29) ;  /* 0x0000003000007945 */ /* 0x000fe80003800200 */
[----:B------:R-:W-:Y:S05]  /*1f30*/  @!P2 BRA `(.L_x_30) ;  /* 0x000000000004a947 */ /* 0x000fea0003800000 */
[----:B------:R-:W-:Y:S05]  /*1f40*/  BPT.TRAP 0x1 ;  /* 0x000000040000795c */ /* 0x000fea0000300000 */
.L_x_30:
[----:B------:R-:W-:Y:S05]  /*1f50*/  BSYNC.RECONVERGENT B0 ;  /* 0x0000000000007941 */ /* 0x000fea0003800200 */
.L_x_29:
[----:B------:R-:W-:Y:S02]  /*1f60*/  UIADD3 UR5, UPT, UPT, UR4, 0x1, URZ ;  /* 0x0000000104057890 */ /* 0x000fe4000fffe0ff */
[----:B------:R-:W-:Y:S02]  /*1f70*/  USHF.L.U32 UR4, UR4, 0xc, URZ ;  /* 0x0000000c04047899 */ /* 0x000fe400080006ff */
[----:B------:R-:W-:Y:S02]  /*1f80*/  UISETP.NE.AND UP0, UPT, UR5, 0x6, UPT ;  /* 0x000000060500788c */ /* 0x000fe4000bf05270 */
[----:B------:R-:W-:Y:S02]  /*1f90*/  ULOP3.LUT UR32, UR27, UR4, URZ, 0xfc, !UPT ;  /* 0x000000041b207292 */ /* 0x000fe4000f8efcff */
[----:B------:R-:W-:Y:S02]  /*1fa0*/  USEL UR8, URZ, 0x1, UP0 ;  /* 0x00000001ff087887 */ /* 0x000fe40008000000 */
[----:B------:R-:W-:-:S02]  /*1fb0*/  USEL UR7, UR5, URZ, UP0 ;  /* 0x000000ff05077287 */ /* 0x000fc40008000000 */
[----:B------:R-:W-:Y:S02]  /*1fc0*/  UIADD3 UR16, UP1, UPT, UR30, 0x80, URZ ;  /* 0x000000801e107890 */ /* 0x000fe4000ff3e0ff */
[----:B------:R-:W-:Y:S01]  /*1fd0*/  ULEA UR5, UR7, UR6, 0x3 ;  /* 0x0000000607057291 */ /* 0x000fe2000f8e18ff */
[----:B------:R-:W-:Y:S01]  /*1fe0*/  LOP3.LUT R12, R12, UR8, RZ, 0x3c, !PT ;  /* 0x000000080c0c7c12 */ /* 0x000fe2000f8e3cff */
[----:B------:R-:W-:Y:S02]  /*1ff0*/  ULOP3.LUT UR8, UR26, UR4, URZ, 0xfc, !UPT ;  /* 0x000000041a087292 */ /* 0x000fe4000f8efcff */
[----:B------:R-:W-:Y:S01]  /*2000*/  ULEA UR32, UR32, UR6, 0x1 ;  /* 0x0000000620207291 */ /* 0x000fe2000f8e08ff */
[----:B-1----:R-:W-:Y:S01]  /*2010*/  SHF.L.U32 R0, R12, 0x1f, RZ ;  /* 0x0000001f0c007819 */ /* 0x002fe200000006ff */
[----:B------:R-:W-:Y:S02]  /*2020*/  UIADD3 UR14, UP0, UPT, UR30, 0x180, URZ ;  /* 0x000001801e0e7890 */ /* 0x000fe4000ff1e0ff */
[----:B------:R-:W-:Y:S01]  /*2030*/  ULEA UR8, UR8, UR6, 0x1 ;  /* 0x0000000608087291 */ /* 0x000fe2000f8e08ff */
[----:B------:R3:W4:Y:S01]  /*2040*/  SYNCS.PHASECHK.TRANS64.TRYWAIT P0, [UR5+0x30], R0 ;  /* 0x00003000ff0075a7 */ /* 0x0007220008001105 */
[----:B------:R-:W-:-:S02]  /*2050*/  ULOP3.LUT UR33, UR33, 0xfefffff8, URZ, 0xc0, !UPT ;  /* 0xfefffff821217892 */ /* 0x000fc4000f8ec0ff */
[----:B------:R-:W-:Y:S02]  /*2060*/  UIADD3.X UR17, UPT, UPT, URZ, UR31, URZ, UP1, !UPT ;  /* 0x0000001fff117290 */ /* 0x000fe40008ffe4ff */
[----:B------:R-:W-:Y:S02]  /*2070*/  UIADD3 UR32, UPT, UPT, UR32, 0x4300, URZ ;  /* 0x0000430020207890 */ /* 0x000fe4000fffe0ff */
[----:B------:R-:W-:Y:S02]  /*2080*/  UPRMT UR5, URZ, 0x5410, UR24 ;  /* 0x00005410ff057896 */ /* 0x000fe40008000018 */
[----:B------:R-:W-:Y:S02]  /*2090*/  UIADD3 UR8, UPT, UPT, UR8, 0x10300, URZ ;  /* 0x0001030008087890 */ /* 0x000fe4000fffe0ff */
[----:B------:R-:W-:Y:S02]  /*20a0*/  UIADD3.X UR15, UPT, UPT, URZ, UR31, URZ, UP0, !UPT ;  /* 0x0000001fff0f7290 */ /* 0x000fe400087fe4ff */
[----:B------:R-:W-:Y:S01]  /*20b0*/  UPRMT UR4, URZ, 0x5410, UR21 ;  /* 0x00005410ff047896 */ /* 0x000fe20008000015 */
[----:B------:R-:W-:Y:S01]  /*20c0*/  UMOV UR22, 0x0 ;  /* 0x0000000000167882 */ /* 0x000fe20000000000 */
[----:B------:R-:W-:Y:S01]  /*20d0*/  UMOV UR23, 0x10000000 ;  /* 0x1000000000177882 */ /* 0x000fe20000000000 */
[----:B------:R-:W-:Y:S01]  /*20e0*/  UMOV UR12, UR36 ;  /* 0x00000024000c7c82 */ /* 0x000fe20008000000 */
[----:B------:R-:W-:Y:S01]  /*20f0*/  UMOV UR9, UR33 ;  /* 0x0000002100097c82 */ /* 0x000fe20008000000 */
[----:B------:R1:W-:Y:S01]  /*2100*/  UTMALDG.3D.MULTICAST.2CTA [UR32], [UR16], UR5, desc[UR22] ;  /* 0x00001620100073b4 */ /* 0x0003e20008211805 */
[----:B------:R-:W-:-:S03]  /*2110*/  UMOV UR13, UR37 ;  /* 0x00000025000d7c82 */ /* 0x000fc60008000000 */
[----:B------:R2:W-:Y:S01]  /*2120*/  UTMALDG.3D.MULTICAST.2CTA [UR8], [UR14], UR4, desc[UR22] ;  /* 0x000016080e0073b4 */ /* 0x0005e20008211804 */
[----:B-1----:R-:W-:Y:S02]  /*2130*/  UIADD3 UR35, UPT, UPT, UR35, 0x40, URZ ;  /* 0x0000004023237890 */ /* 0x002fe4000fffe0ff */
[----:B--2---:R-:W-:Y:S01]  /*2140*/  UIADD3 UR10, UPT, UPT, UR10, 0x40, URZ ;  /* 0x000000400a0a7890 */ /* 0x004fe2000fffe0ff */
[----:B------:R-:W-:Y:S01]  /*2150*/  UMOV UR4, UR7 ;  /* 0x0000000700047c82 */ /* 0x000fe20008000000 */
[----:B---3--:R-:W-:Y:S10]  /*2160*/  BRA.U UP2, `(.L_x_31) ;  /* 0xfffffffd02387547 */ /* 0x008ff4000b83ffff */
.L_x_25:
[----:B------:R-:W-:Y:S01]  /*2170*/  ULEA UR4, UR7, UR6, 0x3 ;  /* 0x0000000607047291 */ /* 0x000fe2000f8e18ff */
[----:B-1----:R-:W-:Y:S01]  /*2180*/  SHF.L.U32 R0, R12, 0x1f, RZ ;  /* 0x0000001f0c007819 */ /* 0x002fe200000006ff */
[----:B------:R-:W-:Y:S01]  /*2190*/  @!P1 SYNCS.ARRIVE.TRANS64.A1T0 RZ, [UR6+0xa8], RZ ;  /* 0x0000a8ffffff99a7 */ /* 0x000fe20008100006 */
[----:B------:R-:W-:-:S06]  /*21a0*/  UISETP.GT.AND UP0, UPT, UR43, UR42, UPT ;  /* 0x0000002a2b00728c */ /* 0x000fcc000bf04270 */
[----:B--2-4-:R1:W2:Y:S03]  /*21b0*/  SYNCS.PHASECHK.TRANS64.TRYWAIT P0, [UR4+0x30], R0 ;  /* 0x00003000ff0075a7 */ /* 0x0142a60008001104 */
[----:B------:R-:W-:Y:S05]  /*21c0*/  BRA.U !UP0, `(.L_x_32) ;  /* 0x0000000108d47547 */ /* 0x000fea000b800000 */
[----:B------:R-:W-:Y:S01]  /*21d0*/  UIADD3 UR28, UPT, UPT, UR48, UR13, URZ ;  /* 0x0000000d301c7290 */ /* 0x000fe2000fffe0ff */
[----:B------:R-:W-:-:S11]  /*21e0*/  UMOV UR4, UR7 ;  /* 0x0000000700047c82 */ /* 0x000fd60008000000 */
.L_x_38:
[----:B------:R-:W-:Y:S01]  /*21f0*/  ULEA UR17, UR4, UR6, 0x3 ;  /* 0x0000000604117291 */ /* 0x000fe2000f8e18ff */
[----:B--2---:R-:W-:Y:S01]  /*2200*/  @P3 MOV R2, 0x8000 ;  /* 0x0000800000023802 */ /* 0x004fe20000000f00 */
[----:B--2-4-:R-:W-:Y:S10]  /*2210*/  @P0 BRA `(.L_x_33) ;  /* 0x00000000000c0947 */ /* 0x014ff40003800000 */
[----:B------:R-:W-:-:S04]  /*2220*/  SHF.L.U32 R3, R12, 0x1f, RZ ;  /* 0x0000001f0c037819 */ /* 0x000fc800000006ff */
[----:B------:R-:W2:Y:S02]  /*2230*/  SYNCS.PHASECHK.TRANS64.TRYWAIT P0, [UR17+0x30], R3 ;  /* 0x00003003ff0075a7 */ /* 0x000ea40008001111 */
[----:B--2---:R-:W-:Y:S05]  /*2240*/  @!P0 BRA `(.L_x_34) ;  /* 0x0000007000088947 */ /* 0x004fea0003800000 */
.L_x_33:
[----:B------:R2:W-:Y:S01]  /*2250*/  @P3 SYNCS.ARRIVE.TRANS64 RZ, [UR17], R2 ;  /* 0x00000002ffff39a7 */ /* 0x0005e20008000011 */
[----:B------:R-:W-:-:S04]  /*2260*/  ULOP3.LUT UR5, UR25, 0x2, URZ, 0xfc, !UPT ;  /* 0x0000000219057892 */ /* 0x000fc8000f8efcff */
[----:B------:R-:W-:-:S09]  /*2270*/  UISETP.NE.AND UP0, UPT, UR5, 0x2, UPT ;  /* 0x000000020500788c */ /* 0x000fd2000bf05270 */
[----:B------:R-:W-:Y:S05]  /*2280*/  BRA.U UP0, `(.L_x_35) ;  /* 0x0000000100047547 */ /* 0x000fea000b800000 */
[----:B------:R-:W-:Y:S05]  /*2290*/  BPT.TRAP 0x1 ;  /* 0x000000040000795c */ /* 0x000fea0000300000 */
.L_x_35:
[----:B------:R-:W-:Y:S04]  /*22a0*/  BSSY.RECONVERGENT B0, `(.L_x_36) ;  /* 0x0000003000007945 */ /* 0x000fe80003800200 */
[----:B------:R-:W-:Y:S05]  /*22b0*/  @!P2 BRA `(.L_x_37) ;  /* 0x000000000004a947 */ /* 0x000fea0003800000 */
[----:B------:R-:W-:Y:S05]  /*22c0*/  BPT.TRAP 0x1 ;  /* 0x000000040000795c */ /* 0x000fea0000300000 */
.L_x_37:
[----:B------:R-:W-:Y:S05]  /*22d0*/  BSYNC.RECONVERGENT B0 ;  /* 0x0000000000007941 */ /* 0x000fea0003800200 */
.L_x_36:
[----:B------:R-:W-:Y:S02]  /*22e0*/  UIADD3 UR5, UPT, UPT, UR4, 0x1, URZ ;  /* 0x0000000104057890 */ /* 0x000fe4000fffe0ff */
[----:B------:R-:W-:Y:S02]  /*22f0*/  USHF.L.U32 UR4, UR4, 0xc, URZ ;  /* 0x0000000c04047899 */ /* 0x000fe400080006ff */
[----:B------:R-:W-:Y:S02]  /*2300*/  UISETP.NE.AND UP0, UPT, UR5, 0x6, UPT ;  /* 0x000000060500788c */ /* 0x000fe4000bf05270 */
[----:B------:R-:W-:Y:S02]  /*2310*/  USHF.L.U32 UR10, UR13, 0x6, URZ ;  /* 0x000000060d0a7899 */ /* 0x000fe400080006ff */
[----:B------:R-:W-:Y:S02]  /*2320*/  USEL UR8, URZ, 0x1, UP0 ;  /* 0x00000001ff087887 */ /* 0x000fe40008000000 */
[----:B------:R-:W-:-:S02]  /*2330*/  USEL UR7, UR5, URZ, UP0 ;  /* 0x000000ff05077287 */ /* 0x000fc40008000000 */
[----:B------:R-:W-:Y:S02]  /*2340*/  UIADD3 UR22, UP0, UPT, UR30, 0x180, URZ ;  /* 0x000001801e167890 */ /* 0x000fe4000ff1e0ff */
[----:B------:R-:W-:Y:S01]  /*2350*/  ULEA UR5, UR7, UR6, 0x3 ;  /* 0x0000000607057291 */ /* 0x000fe2000f8e18ff */
[----:B------:R-:W-:Y:S01]  /*2360*/  LOP3.LUT R12, R12, UR8, RZ, 0x3c, !PT ;  /* 0x000000080c0c7c12 */ /* 0x000fe2000f8e3cff */
[----:B------:R-:W-:Y:S02]  /*2370*/  UIADD3 UR13, UPT, UPT, UR13, 0x1, URZ ;  /* 0x000000010d0d7890 */ /* 0x000fe4000fffe0ff */
[----:B------:R-:W-:Y:S01]  /*2380*/  UIADD3 UR14, UP1, UPT, UR30, 0x80, URZ ;  /* 0x000000801e0e7890 */ /* 0x000fe2000ff3e0ff */
[----:B-1----:R-:W-:Y:S01]  /*2390*/  SHF.L.U32 R0, R12, 0x1f, RZ ;  /* 0x0000001f0c007819 */ /* 0x002fe200000006ff */
[----:B------:R-:W-:Y:S02]  /*23a0*/  UIADD3.X UR23, UPT, UPT, URZ, UR31, URZ, UP0, !UPT ;  /* 0x0000001fff177290 */ /* 0x000fe400087fe4ff */
[----:B------:R-:W-:Y:S01]  /*23b0*/  UISETP.NE.AND UP0, UPT, UR13, UR28, UPT ;  /* 0x0000001c0d00728c */ /* 0x000fe2000bf05270 */
[----:B------:R3:W4:Y:S01]  /*23c0*/  SYNCS.PHASECHK.TRANS64.TRYWAIT P0, [UR5+0x30], R0 ;  /* 0x00003000ff0075a7 */ /* 0x0007220008001105 */
[----:B------:R-:W-:-:S02]  /*23d0*/  ULOP3.LUT UR5, UR27, UR4, URZ, 0xfc, !UPT ;  /* 0x000000041b057292 */ /* 0x000fc4000f8efcff */
[----:B------:R-:W-:Y:S02]  /*23e0*/  ULOP3.LUT UR4, UR26, UR4, URZ, 0xfc, !UPT ;  /* 0x000000041a047292 */ /* 0x000fe4000f8efcff */
[----:B------:R-:W-:Y:S02]  /*23f0*/  ULEA UR5, UR5, UR6, 0x1 ;  /* 0x0000000605057291 */ /* 0x000fe4000f8e08ff */
[----:B------:R-:W-:Y:S02]  /*2400*/  ULEA UR4, UR4, UR6, 0x1 ;  /* 0x0000000604047291 */ /* 0x000fe4000f8e08ff */
[----:B------:R-:W-:Y:S02]  /*2410*/  UIADD3 UR16, UPT, UPT, UR5, 0x4300, URZ ;  /* 0x0000430005107890 */ /* 0x000fe4000fffe0ff */
[----:B------:R-:W-:Y:S02]  /*2420*/  ULOP3.LUT UR17, UR17, 0xfefffff8, URZ, 0xc0, !UPT ;  /* 0xfefffff811117892 */ /* 0x000fe4000f8ec0ff */
[----:B------:R-:W-:-:S02]  /*2430*/  ULOP3.LUT UR19, UR29, UR10, URZ, 0xfc, !UPT ;  /* 0x0000000a1d137292 */ /* 0x000fc4000f8efcff */
[----:B------:R-:W-:Y:S02]  /*2440*/  UIADD3.X UR15, UPT, UPT, URZ, UR31, URZ, UP1, !UPT ;  /* 0x0000001fff0f7290 */ /* 0x000fe40008ffe4ff */
[----:B------:R-:W-:Y:S02]  /*2450*/  UPRMT UR5, URZ, 0x5410, UR24 ;  /* 0x00005410ff057896 */ /* 0x000fe40008000018 */
[----:B------:R-:W-:Y:S02]  /*2460*/  UIADD3 UR8, UPT, UPT, UR4, 0x10300, URZ ;  /* 0x0001030004087890 */ /* 0x000fe4000fffe0ff */
[----:B------:R-:W-:Y:S01]  /*2470*/  UPRMT UR4, URZ, 0x5410, UR21 ;  /* 0x00005410ff047896 */ /* 0x000fe20008000015 */
[----:B------:R-:W-:Y:S01]  /*2480*/  UMOV UR32, 0x0 ;  /* 0x0000000000207882 */ /* 0x000fe20000000000 */
[----:B------:R-:W-:Y:S01]  /*2490*/  UMOV UR33, 0x10000000 ;  /* 0x1000000000217882 */ /* 0x000fe20000000000 */
[----:B------:R-:W-:Y:S01]  /*24a0*/  UMOV UR18, UR34 ;  /* 0x0000002200127c82 */ /* 0x000fe20008000000 */
[----:B------:R-:W-:Y:S01]  /*24b0*/  UMOV UR20, UR36 ;  /* 0x0000002400147c82 */ /* 0x000fe20008000000 */
[----:B------:R-:W-:Y:S01]  /*24c0*/  UMOV UR12, UR36 ;  /* 0x00000024000c7c82 */ /* 0x000fe20008000000 */
[----:B------:R-:W-:Y:S01]  /*24d0*/  UMOV UR9, UR17 ;  /* 0x0000001100097c82 */ /* 0x000fe20008000000 */
[----:B------:R-:W-:Y:S02]  /*24e0*/  UTMALDG.3D.MULTICAST.2CTA [UR16], [UR14], UR5, desc[UR32] ;  /* 0x000020100e0073b4 */ /* 0x000fe40008211805 */
[----:B------:R1:W-:Y:S02]  /*24f0*/  UTMALDG.3D.MULTICAST.2CTA [UR8], [UR22], UR4, desc[UR32] ;  /* 0x00002008160073b4 */ /* 0x0003e40008211804 */
[----:B-1----:R-:W-:Y:S01]  /*2500*/  UMOV UR4, UR7 ;  /* 0x0000000700047c82 */ /* 0x002fe20008000000 */
[----:B---3--:R-:W-:Y:S05]  /*2510*/  BRA.U UP0, `(.L_x_38) ;  /* 0xfffffffd00347547 */ /* 0x008fea000b83ffff */
.L_x_32:
[C---:B------:R-:W-:Y:S01]  /*2520*/  LEA R3, R11.reuse, UR6, 0x3 ;  /* 0x000000060b037c11 */ /* 0x040fe2000f8e18ff */
[----:B------:R-:W-:Y:S01]  /*2530*/  NOP ;  /* 0x0000000000007918 */ /* 0x000fe20000000000 */
[----:B-1----:R-:W-:Y:S02]  /*2540*/  SHF.L.U32 R0, R10, 0x1f, RZ ;  /* 0x0000001f0a007819 */ /* 0x002fe400000006ff */
[----:B------:R-:W-:Y:S02]  /*2550*/  LEA R4, R11, UR6, 0x4 ;  /* 0x000000060b047c11 */ /* 0x000fe4000f8e20ff */
[----:B--2-4-:R-:W1:Y:S02]  /*2560*/  SYNCS.PHASECHK.TRANS64.TRYWAIT P0, [R3+URZ+0xb0], R0 ;  /* 0x0000b000030075a7 */ /* 0x014e6400080011ff */
[----:B-1----:R-:W-:Y:S05]  /*2570*/  @!P0 BRA `(.L_x_39) ;  /* 0x0000006c00548947 */ /* 0x002fea0003800000 */
.L_x_154:
[----:B------:R-:W2:Y:S01]  /*2580*/  LDS.128 R4, [R4+0x140] ;  /* 0x0001400004047984 */ /* 0x000ea20000000c00 */
[----:B------:R-:W-:Y:S01]  /*2590*/  UISETP.GE.AND UP0, UPT, UR45, 0x1, UPT ;  /* 0x000000012d00788c */ /* 0x000fe2000bf06270 */
[----:B------:R-:W-:Y:S01]  /*25a0*/  @!PT LDS RZ, [RZ] ;  /* 0x00000000fffff984 */ /* 0x000fe20000000800 */
[----:B------:R-:W-:Y:S01]  /*25b0*/  @!PT LDS RZ, [RZ] ;  /* 0x00000000fffff984 */ /* 0x000fe20000000800 */
[----:B------:R-:W-:Y:S01]  /*25c0*/  @!PT LDS RZ, [RZ] ;  /* 0x00000000fffff984 */ /* 0x000fe20000000800 */
[----:B------:R-:W-:Y:S01]  /*25d0*/  @!PT LDS RZ, [RZ] ;  /* 0x00000000fffff984 */ /* 0x000fe20000000800 */
[----:B------:R3:W-:Y:S06]  /*25e0*/  MEMBAR.ALL.CTA ;  /* 0x0000000000007992 */ /* 0x0007ec0000008000 */
[----:B---3--:R-:W3:Y:S01]  /*25f0*/  FENCE.VIEW.ASYNC.S ;  /* 0x00000000000073c6 */ /* 0x008ee20000000000 */
[----:B--2---:R-:W-:-:S13]  /*2600*/  LOP3.LUT P0, RZ, R6, 0x1, RZ, 0xc0, !PT ;  /* 0x0000000106ff7812 */ /* 0x004fda000780c0ff */
[----:B---3--:R-:W-:Y:S01]  /*2610*/  VOTEU.ANY UP1, P0 ;  /* 0x0000000000ff7886 */ /* 0x008fe20000020100 */
[----:B------:R-:W-:-:S13]  /*2620*/  PLOP3.LUT P0, PT, PT, PT, UP1, 0x80, 0x8 ;  /* 0x000000000008781c */ /* 0x000fda0003f0f018 */
[----:B-1----:R-:W-:Y:S02]  /*2630*/  @P0 LOP3.LUT R0, R5, 0xffff, RZ, 0xc0, !PT ;  /* 0x0000ffff05000812 */ /* 0x002fe400078ec0ff */
[----:B------:R-:W-:Y:S02]  /*2640*/  @P0 MOV R2, R4 ;  /* 0x0000000400020202 */ /* 0x000fe40000000f00 */
[----:B------:R-:W-:Y:S01]  /*2650*/  @P0 R2UR UR5, R0 ;  /* 0x00000000000502ca */ /* 0x000fe200000e0000 */
[----:B------:R-:W-:Y:S01]  /*2660*/  VIADD R0, R3, 0xc0 ;  /* 0x000000c003007836 */ /* 0x000fe20000000000 */
[----:B------:R-:W-:Y:S02]  /*2670*/  @P0 SHF.R.U32.HI R4, RZ, 0x10, R5 ;  /* 0x00000010ff040819 */ /* 0x000fe40000011605 */
[----:B------:R-:W-:Y:S02]  /*2680*/  @P0 R2UR UR8, R2 ;  /* 0x00000000020802ca */ /* 0x000fe400000e0000 */
[----:B------:R-:W-:-:S02]  /*2690*/  PRMT R0, RZ, 0x654, R0 ;  /* 0x00000654ff007816 */ /* 0x000fc40000000000 */
[----:B------:R-:W-:Y:S02]  /*26a0*/  @P0 R2UR UR4, R4 ;  /* 0x00000000040402ca */ /* 0x000fe400000e0000 */
[----:B------:R1:W-:Y:S03]  /*26b0*/  SYNCS.ARRIVE.TRANS64.RED.A1T0 RZ, [R0+URZ], RZ ;  /* 0x000000ff00ff79a7 */ /* 0x0003e600081004ff */
[----:B------:R-:W-:-:S04]  /*26c0*/  @UP1 UMOV UR38, UR5 ;  /* 0x0000000500261c82 */ /* 0x000fc80008000000 */
[----:B------:R-:W-:-:S04]  /*26d0*/  @UP1 UMOV UR39, UR8 ;  /* 0x0000000800271c82 */ /* 0x000fc80008000000 */
[----:B------:R-:W-:Y:S01]  /*26e0*/  @UP1 UMOV UR36, UR4 ;  /* 0x0000000400241c82 */ /* 0x000fe20008000000 */
[----:B------:R-:W-:Y:S05]  /*26f0*/  BRA.U !UP0, `(.L_x_40) ;  /* 0x0000000108d47547 */ /* 0x000fea000b800000 */
[----:B------:R-:W2:Y:S01]  /*2700*/  LDCU.128 UR12, c[0x0][0xb10] ;  /* 0x00016200ff0c77ac */ /* 0x000ea20008000c00 */
[----:B------:R-:W3:Y:S01]  /*2710*/  LDCU UR28, c[0x0][0xb20] ;  /* 0x00016400ff1c77ac */ /* 0x000ee20008000800 */
[----:B------:R-:W4:Y:S01]  /*2720*/  LDCU UR20, c[0x0][0xb0c] ;  /* 0x00016180ff1477ac */ /* 0x000f220008000800 */
[----:B------:R-:W1:Y:S01]  /*2730*/  LDCU.64 UR10, c[0x0][0xb28] ;  /* 0x00016500ff0a77ac */ /* 0x000e620008000a00 */
[----:B------:R-:W-:Y:S02]  /*2740*/  UISETP.NE.AND UP3, UPT, UR45, 0x1, UPT ;  /* 0x000000012d00788c */ /* 0x000fe4000bf65270 */
[----:B--2---:R-:W-:Y:S02]  /*2750*/  UIMAD.WIDE.U32 UR8, UR40, UR15, URZ ;  /* 0x0000000f280872a5 */ /* 0x004fe4000f8e00ff */
[----:B------:R-:W-:Y:S02]  /*2760*/  UIMAD.WIDE.U32 UR4, UR41, UR12, URZ ;  /* 0x0000000c290472a5 */ /* 0x000fe4000f8e00ff */
[----:B------:R-:W-:-:S02]  /*2770*/  UISETP.NE.AND UP0, UPT, UR14, 0x1, UPT ;  /* 0x000000010e00788c */ /* 0x000fc4000bf05270 */
[----:B------:R-:W-:Y:S01]  /*2780*/  UIMAD.WIDE.U32 UR22, UR38, UR15, URZ ;  /* 0x0000000f261672a5 */ /* 0x000fe2000f8e00ff */
[----:B------:R-:W-:Y:S02]  /*2790*/  UMOV UR8, UR9 ;  /* 0x0000000900087c82 */ /* 0x000fe40008000000 */
[----:B------:R-:W-:Y:S01]  /*27a0*/  UMOV UR4, UR5 ;  /* 0x0000000500047c82 */ /* 0x000fe20008000000 */
[----:B---3--:R-:W-:Y:S02]  /*27b0*/  USHF.R.U32.HI UR8, URZ, UR28, UR8 ;  /* 0x0000001cff087299 */ /* 0x008fe40008011608 */
[----:B----4-:R-:W-:Y:S02]  /*27c0*/  UISETP.NE.AND UP2, UPT, UR20, 0x1, UPT ;  /* 0x000000011400788c */ /* 0x010fe4000bf45270 */
[----:B------:R-:W-:Y:S02]  /*27d0*/  USHF.R.U32.HI UR4, URZ, UR13, UR4 ;  /* 0x0000000dff047299 */ /* 0x000fe40008011604 */
[----:B------:R-:W-:-:S02]  /*27e0*/  USEL UR5, UR40, UR8, !UP0 ;  /* 0x0000000828057287 */ /* 0x000fc4000c000000 */
[----:B------:R-:W-:Y:S02]  /*27f0*/  USEL UR8, UR41, UR4, !UP2 ;  /* 0x0000000429087287 */ /* 0x000fe4000d000000 */
[----:B-1----:R-:W-:Y:S01]  /*2800*/  UIMAD.WIDE.U32 UR16, UR5, UR10, URZ ;  /* 0x0000000a051072a5 */ /* 0x002fe2000f8e00ff */
[----:B------:R-:W-:Y:S01]  /*2810*/  UMOV UR4, UR23 ;  /* 0x0000001700047c82 */ /* 0x000fe20008000000 */
[----:B------:R-:W-:Y:S02]  /*2820*/  UIMAD.WIDE.U32 UR18, UR39, UR12, URZ ;  /* 0x0000000c271272a5 */ /* 0x000fe4000f8e00ff */
[----:B------:R-:W-:-:S03]  /*2830*/  UIMAD.WIDE.U32 UR22, UR8, UR10, URZ ;  /* 0x0000000a081672a5 */ /* 0x000fc6000f8e00ff */
[----:B------:R-:W-:Y:S01]  /*2840*/  UMOV UR16, UR17 ;  /* 0x0000001100107c82 */ /* 0x000fe20008000000 */
[----:B------:R-:W-:Y:S02]  /*2850*/  USHF.R.U32.HI UR4, URZ, UR28, UR4 ;  /* 0x0000001cff047299 */ /* 0x000fe40008011604 */
[----:B------:R-:W-:Y:S01]  /*2860*/  @UP3 USHF.R.U32.HI UR5, URZ, UR11, UR16 ;  /* 0x0000000bff053299 */ /* 0x000fe20008011610 */
[----:B------:R-:W-:Y:S01]  /*2870*/  UMOV UR18, UR19 ;  /* 0x0000001300127c82 */ /* 0x000fe20008000000 */
[----:B------:R-:W-:Y:S01]  /*2880*/  UMOV UR22, UR23 ;  /* 0x0000001700167c82 */ /* 0x000fe20008000000 */
[----:B------:R-:W-:Y:S02]  /*2890*/  USHF.R.U32.HI UR13, URZ, UR13, UR18 ;  /* 0x0000000dff0d7299 */ /* 0x000fe40008011612 */
[----:B------:R-:W-:Y:S02]  /*28a0*/  USEL UR4, UR38, UR4, !UP0 ;  /* 0x0000000426047287 */ /* 0x000fe4000c000000 */
[----:B------:R-:W-:-:S02]  /*28b0*/  @UP3 USHF.R.U32.HI UR8, URZ, UR11, UR22 ;  /* 0x0000000bff083299 */ /* 0x000fc40008011616 */
[----:B------:R-:W-:Y:S02]  /*28c0*/  UIMAD UR9, UR45, UR5, URZ ;  /* 0x000000052d0972a4 */ /* 0x000fe4000f8e02ff */
[----:B------:R-:W-:Y:S02]  /*28d0*/  USEL UR5, UR39, UR13, !UP2 ;  /* 0x0000000d27057287 */ /* 0x000fe4000d000000 */
[----:B------:R-:W-:Y:S02]  /*28e0*/  UIMAD UR12, UR45, UR8, URZ ;  /* 0x000000082d0c72a4 */ /* 0x000fe4000f8e02ff */
[----:B------:R-:W-:Y:S02]  /*28f0*/  UISETP.GE.AND UP0, UPT, UR4, UR9, UPT ;  /* 0x000000090400728c */ /* 0x000fe4000bf06270 */
[----:B------:R-:W-:Y:S02]  /*2900*/  UIMAD.WIDE.U32 UR16, UR4, UR10, URZ ;  /* 0x0000000a041072a5 */ /* 0x000fe4000f8e00ff */
[----:B------:R-:W-:-:S02]  /*2910*/  UISETP.GE.OR UP0, UPT, UR5, UR12, UP0 ;  /* 0x0000000c0500728c */ /* 0x000fc40008706670 */
        /* <DEDUP_REMOVED lines=19> */
.L_x_40:
[----:B------:R-:W2:Y:S02]  /*2a50*/  LDCU UR4, c[0x0][0xb30] ;  /* 0x00016600ff0477ac */ /* 0x000ea40008000800 */
[----:B--2---:R-:W-:-:S09]  /*2a60*/  UISETP.NE.AND UP0, UPT, UR4, 0x1, UPT ;  /* 0x000000010400788c */ /* 0x004fd2000bf05270 */
[----:B------:R-:W-:Y:S05]  /*2a70*/  BRA.U UP0, `(.L_x_41) ;  /* 0x0000000100447547 */ /* 0x000fea000b800000 */
[----:B------:R-:W2:Y:S01]  /*2a80*/  LDCU.128 UR12, c[0x0][0xb10] ;  /* 0x00016200ff0c77ac */ /* 0x000ea20008000c00 */
[----:B------:R-:W3:Y:S01]  /*2a90*/  LDCU UR10, c[0x0][0xb0c] ;  /* 0x00016180ff0a77ac */ /* 0x000ee20008000800 */
[----:B------:R-:W4:Y:S01]  /*2aa0*/  LDCU UR11, c[0x0][0xb20] ;  /* 0x00016400ff0b77ac */ /* 0x000f220008000800 */
[----:B--2---:R-:W-:Y:S02]  /*2ab0*/  UIMAD.WIDE.U32 UR8, UR39, UR12, URZ ;  /* 0x0000000c270872a5 */ /* 0x004fe4000f8e00ff */
[----:B------:R-:W-:Y:S02]  /*2ac0*/  UIMAD.WIDE.U32 UR4, UR38, UR15, URZ ;  /* 0x0000000f260472a5 */ /* 0x000fe4000f8e00ff */
[----:B---3--:R-:W-:Y:S02]  /*2ad0*/  UISETP.NE.AND UP2, UPT, UR10, 0x1, UPT ;  /* 0x000000010a00788c */ /* 0x008fe4000bf45270 */
[----:B------:R-:W-:Y:S01]  /*2ae0*/  UISETP.NE.AND UP0, UPT, UR14, 0x1, UPT ;  /* 0x000000010e00788c */ /* 0x000fe2000bf05270 */
[----:B------:R-:W-:-:S02]  /*2af0*/  UMOV UR8, UR9 ;  /* 0x0000000900087c82 */ /* 0x000fc40008000000 */
[----:B------:R-:W-:Y:S01]  /*2b00*/  UMOV UR4, UR5 ;  /* 0x0000000500047c82 */ /* 0x000fe20008000000 */
[----:B------:R-:W-:Y:S02]  /*2b10*/  USHF.R.U32.HI UR13, URZ, UR13, UR8 ;  /* 0x0000000dff0d7299 */ /* 0x000fe40008011608 */
[----:B----4-:R-:W-:Y:S02]  /*2b20*/  USHF.R.U32.HI UR4, URZ, UR11, UR4 ;  /* 0x0000000bff047299 */ /* 0x010fe40008011604 */
[----:B------:R-:W-:Y:S02]  /*2b30*/  USEL UR5, UR39, UR13, !UP2 ;  /* 0x0000000d27057287 */ /* 0x000fe4000d000000 */
[----:B------:R-:W-:-:S04]  /*2b40*/  USEL UR4, UR38, UR4, !UP0 ;  /* 0x0000000426047287 */ /* 0x000fc8000c000000 */
[----:B------:R-:W-:Y:S02]  /*2b50*/  UIADD3 UR8, UPT, UPT, UR5, -UR4, URZ ;  /* 0x8000000405087290 */ /* 0x000fe4000fffe0ff */
[----:B------:R-:W-:Y:S02]  /*2b60*/  UIADD3 UR4, UPT, UPT, -UR5, UR4, URZ ;  /* 0x0000000405047290 */ /* 0x000fe4000fffe1ff */
[----:B------:R-:W-:Y:S02]  /*2b70*/  UIMAD UR38, UR8, UR14, UR38 ;  /* 0x0000000e082672a4 */ /* 0x000fe4000f8e0226 */
[----:B------:R-:W-:-:S12]  /*2b80*/  UIMAD UR39, UR4, UR10, UR39 ;  /* 0x0000000a042772a4 */ /* 0x000fd8000f8e0227 */
.L_x_41:
[----:B------:R-:W-:Y:S01]  /*2b90*/  VIADD R11, R11, 0x1 ;  /* 0x000000010b0b7836 */ /* 0x000fe20000000000 */
[----:B------:R-:W-:Y:S01]  /*2ba0*/  R2UR UR4, R52 ;  /* 0x00000000340472ca */ /* 0x000fe200000e0000 */
[----:B------:R-:W-:Y:S01]  /*2bb0*/  UIADD3 UR20, UPT, UPT, UR39, UR63, URZ ;  /* 0x0000003f27147290 */ /* 0x000fe2000fffe0ff */
[----:B------:R-:W-:Y:S02]  /*2bc0*/  PLOP3.LUT P1, PT, PT, PT, PT, 0x80, 0x8 ;  /* 0x000000000008781c */ /* 0x000fe40003f2f070 */
[----:B------:R-:W-:-:S04]  /*2bd0*/  ISETP.NE.AND P0, PT, R11, 0x2, PT ;  /* 0x000000020b00780c */ /* 0x000fc80003f05270 */
[----:B-1----:R-:W-:Y:S02]  /*2be0*/  SEL R0, RZ, 0x1, P0 ;  /* 0x00000001ff007807 */ /* 0x002fe40000000000 */
[----:B------:R-:W-:Y:S02]  /*2bf0*/  SEL R11, R11, RZ, P0 ;  /* 0x000000ff0b0b7207 */ /* 0x000fe40000000000 */
[----:B------:R-:W-:Y:S01]  /*2c00*/  LOP3.LUT R10, R10, R0, RZ, 0x3c, !PT ;  /* 0x000000000a0a7212 */ /* 0x000fe200078e3cff */
[----:B------:R-:W-:Y:S01]  /*2c10*/  UIADD3 UR28, UPT, UPT, UR38, UR4, URZ ;  /* 0x00000004261c7290 */ /* 0x000fe2000fffe0ff */
[----:B------:R-:W-:Y:S11]  /*2c20*/  BRA.U UP1, `(.L_x_42) ;  /* 0xfffffff101087547 */ /* 0x000ff6000b83ffff */
[----:B------:R-:W-:Y:S01]  /*2c30*/  UIADD3 UR8, UPT, UPT, UR6, 0x30, URZ ;  /* 0x0000003006087890 */ /* 0x000fe2000fffe0ff */
[----:B------:R-:W-:-:S03]  /*2c40*/  SHF.L.U32 R2, R12, 0x1f, RZ ;  /* 0x0000001f0c027819 */ /* 0x000fc600000006ff */
[----:B------:R-:W-:-:S09]  /*2c50*/  ULEA UR4, UR7, UR8, 0x3 ;  /* 0x0000000807047291 */ /* 0x000fd2000f8e18ff */
[----:B------:R-:W1:Y:S02]  /*2c60*/  SYNCS.PHASECHK.TRANS64.TRYWAIT P0, [UR4], R2 ;  /* 0x00000002ff0075a7 */ /* 0x000e640008001104 */
[----:B-1----:R-:W-:Y:S05]  /*2c70*/  @!P0 BRA `(.L_x_43) ;  /* 0x0000006400a88947 */ /* 0x002fea0003800000 */
.L_x_156:
[----:B------:R-:W-:-:S04]  /*2c80*/  UIADD3 UR4, UPT, UPT, UR7, 0x1, URZ ;  /* 0x0000000107047890 */ /* 0x000fc8000fffe0ff */
[----:B------:R-:W-:-:S04]  /*2c90*/  UISETP.NE.AND UP0, UPT, UR4, 0x6, UPT ;  /* 0x000000060400788c */ /* 0x000fc8000bf05270 */
[----:B------:R-:W-:Y:S02]  /*2ca0*/  USEL UR6, URZ, 0x1, UP0 ;  /* 0x00000001ff067887 */ /* 0x000fe40008000000 */
[----:B------:R-:W-:-:S04]  /*2cb0*/  USEL UR4, UR4, URZ, UP0 ;  /* 0x000000ff04047287 */ /* 0x000fc80008000000 */
[----:B------:R-:W-:Y:S01]  /*2cc0*/  ULEA UR5, UR4, UR8, 0x3 ;  /* 0x0000000804057291 */ /* 0x000fe2000f8e18ff */
[----:B-1----:R-:W-:-:S04]  /*2cd0*/  LOP3.LUT R2, R12, UR6, RZ, 0x3c, !PT ;  /* 0x000000060c027c12 */ /* 0x002fc8000f8e3cff */
[----:B------:R-:W-:-:S04]  /*2ce0*/  SHF.L.U32 R3, R2, 0x1f, RZ ;  /* 0x0000001f02037819 */ /* 0x000fc800000006ff */
[----:B------:R-:W1:Y:S02]  /*2cf0*/  SYNCS.PHASECHK.TRANS64.TRYWAIT P0, [UR5], R3 ;  /* 0x00000003ff0075a7 */ /* 0x000e640008001105 */
[----:B-1----:R-:W-:Y:S05]  /*2d00*/  @!P0 BRA `(.L_x_44) ;  /* 0x00000064009c8947 */ /* 0x002fea0003800000 */
.L_x_158:
[----:B------:R-:W-:-:S04]  /*2d10*/  UIADD3 UR4, UPT, UPT, UR4, 0x1, URZ ;  /* 0x0000000104047890 */ /* 0x000fc8000fffe0ff */
[----:B------:R-:W-:-:S04]  /*2d20*/  UISETP.NE.AND UP0, UPT, UR4, 0x6, UPT ;  /* 0x000000060400788c */ /* 0x000fc8000bf05270 */
[----:B------:R-:W-:Y:S02]  /*2d30*/  USEL UR6, URZ, 0x1, UP0 ;  /* 0x00000001ff067887 */ /* 0x000fe40008000000 */
[----:B------:R-:W-:-:S04]  /*2d40*/  USEL UR4, UR4, URZ, UP0 ;  /* 0x000000ff04047287 */ /* 0x000fc80008000000 */
[----:B------:R-:W-:Y:S01]  /*2d50*/  ULEA UR5, UR4, UR8, 0x3 ;  /* 0x0000000804057291 */ /* 0x000fe2000f8e18ff */
[----:B------:R-:W-:-:S04]  /*2d60*/  LOP3.LUT R2, R2, UR6, RZ, 0x3c, !PT ;  /* 0x0000000602027c12 */ /* 0x000fc8000f8e3cff */
[----:B-1----:R-:W-:-:S04]  /*2d70*/  SHF.L.U32 R3, R2, 0x1f, RZ ;  /* 0x0000001f02037819 */ /* 0x002fc800000006ff */
[----:B------:R-:W1:Y:S02]  /*2d80*/  SYNCS.PHASECHK.TRANS64.TRYWAIT P0, [UR5], R3 ;  /* 0x00000003ff0075a7 */ /* 0x000e640008001105 */
[----:B-1----:R-:W-:Y:S05]  /*2d90*/  @!P0 BRA `(.L_x_45) ;  /* 0x0000006400908947 */ /* 0x002fea0003800000 */
.L_x_160:
        /* <DEDUP_REMOVED lines=9> */
.L_x_162:
        /* <DEDUP_REMOVED lines=9> */
.L_x_164:
[----:B------:R-:W-:-:S04]  /*2ec0*/  UIADD3 UR4, UPT, UPT, UR4, 0x1, URZ ;  /* 0x0000000104047890 */ /* 0x000fc8000fffe0ff */
[----:B------:R-:W-:-:S04]  /*2ed0*/  UISETP.NE.AND UP0, UPT, UR4, 0x6, UPT ;  /* 0x000000060400788c */ /* 0x000fc8000bf05270 */
[----:B------:R-:W-:Y:S02]  /*2ee0*/  USEL UR5, URZ, 0x1, UP0 ;  /* 0x00000001ff057887 */ /* 0x000fe40008000000 */
[----:B------:R-:W-:-:S04]  /*2ef0*/  USEL UR4, UR4, URZ, UP0 ;  /* 0x000000ff04047287 */ /* 0x000fc80008000000 */
[----:B------:R-:W-:Y:S01]  /*2f00*/  ULEA UR4, UR4, UR8, 0x3 ;  /* 0x0000000804047291 */ /* 0x000fe2000f8e18ff */
[----:B------:R-:W-:-:S04]  /*2f10*/  LOP3.LUT R2, R2, UR5, RZ, 0x3c, !PT ;  /* 0x0000000502027c12 */ /* 0x000fc8000f8e3cff */
[----:B------:R-:W-:Y:S01]  /*2f20*/  SHF.L.U32 R2, R2, 0x1f, RZ ;  /* 0x0000001f02027819 */ /* 0x000fe200000006ff */
[----:B-1----:R-:W-:-:S07]  /*2f30*/  IMAD.U32 R0, RZ, RZ, UR4 ;  /* 0x00000004ff007e24 */ /* 0x002fce000f8e00ff */
.L_x_48:
[----:B-1----:R1:W2:Y:S02]  /*2f40*/  SYNCS.PHASECHK.TRANS64.TRYWAIT P0, [R0+URZ], R2 ;  /* 0x00000002000075a7 */ /* 0x0022a400080011ff */
[----:B--2---:R-:W-:Y:S05]  /*2f50*/  @!P0 NANOSLEEP.SYNCS 0x989680 ;  /* 0x009896800000895d */ /* 0x004fea0003900000 */
[----:B------:R-:W2:Y:S02]  /*2f60*/  @!P0 SYNCS.PHASECHK.TRANS64 P0, [R0+URZ], R2 ;  /* 0x00000002000085a7 */ /* 0x000ea400080010ff */
[----:B--2---:R-:W-:Y:S05]  /*2f70*/  @P0 EXIT ;  /* 0x000000000000094d */ /* 0x004fea0003800000 */
[----:B------:R-:W-:Y:S05]  /*2f80*/  BRA `(.L_x_48) ;  /* 0xfffffffc00ec7947 */ /* 0x000fea000383ffff */
.L_x_22:
[----:B------:R-:W-:-:S04]  /*2f90*/  UISETP.NE.AND UP0, UPT, UR47, URZ, UPT ;  /* 0x000000ff2f00728c */ /* 0x000fc8000bf05270 */
[----:B------:R-:W-:-:S09]  /*2fa0*/  UISETP.NE.OR UP0, UPT, UR25, 0x1, UP0 ;  /* 0x000000011900788c */ /* 0x000fd20008705670 */
[----:B------:R-:W-:Y:S05]  /*2fb0*/  BRA.U UP0, `(.L_x_49) ;  /* 0x0000000500487547 */ /* 0x000fea000b800000 */
[----:B------:R-:W-:Y:S01]  /*2fc0*/  ISETP.GE.U32.AND P2, PT, R0, 0x10, PT ;  /* 0x000000100000780c */ /* 0x000fe20003f46070 */
[----:B------:R-:W-:Y:S01]  /*2fd0*/  IMAD.MOV.U32 R12, RZ, RZ, 0x1 ;  /* 0x00000001ff0c7424 */ /* 0x000fe200078e00ff */
[----:B------:R-:W-:Y:S02]  /*2fe0*/  CS2R R10, SRZ ;  /* 0x00000000000a7805 */ /* 0x000fe4000001ff00 */
[----:B------:R-:W-:Y:S01]  /*2ff0*/  CS2R R8, SRZ ;  /* 0x0000000000087805 */ /* 0x000fe2000001ff00 */
[----:B------:R-:W-:Y:S01]  /*3000*/  UMOV UR6, 0x400 ;  /* 0x0000040000067882 */ /* 0x000fe20000000000 */
[----:B------:R-:W-:Y:S01]  /*3010*/  UMOV UR5, URZ ;  /* 0x000000ff00057c82 */ /* 0x000fe20008000000 */
[----:B------:R-:W-:-:S12]  /*3020*/  ULEA UR6, UR47, UR6, 0x18 ;  /* 0x000000062f067291 */ /* 0x000fd8000f8ec0ff */
.L_x_53:
[----:B------:R-:W-:Y:S02]  /*3030*/  LEA R2, R8, UR6, 0x3 ;  /* 0x0000000608027c11 */ /* 0x000fe4000f8e18ff */
[----:B------:R-:W-:-:S03]  /*3040*/  SHF.L.U32 R4, R9, 0x1f, RZ ;  /* 0x0000001f09047819 */ /* 0x000fc600000006ff */
[----:B------:R-:W-:Y:S01]  /*3050*/  VIADD R5, R2, 0x120 ;  /* 0x0000012002057836 */ /* 0x000fe20000000000 */
[----:B------:R-:W1:Y:S02]  /*3060*/  SYNCS.PHASECHK.TRANS64.TRYWAIT P0, [R2+URZ+0x110], R4 ;  /* 0x00011004020075a7 */ /* 0x000e6400080011ff */
[----:B-1----:R-:W-:Y:S05]  /*3070*/  @!P0 BRA `(.L_x_50) ;  /* 0x0000006400208947 */ /* 0x002fea0003800000 */
.L_x_165:
[----:B------:R-:W-:Y:S01]  /*3080*/  ULEA UR4, UR5, UR6, 0x3 ;  /* 0x0000000605047291 */ /* 0x000fe2000f8e18ff */
[----:B-1----:R-:W-:Y:S01]  /*3090*/  PRMT R2, RZ, 0x654, R5 ;  /* 0x00000654ff027816 */ /* 0x002fe20000000005 */
[----:B------:R-:W-:Y:S01]  /*30a0*/  @!P2 IMAD.MOV.U32 R4, RZ, RZ, 0x10 ;  /* 0x00000010ff04a424 */ /* 0x000fe200078e00ff */
[----:B------:R-:W-:Y:S01]  /*30b0*/  SHF.L.U32 R5, R12, 0x1f, RZ ;  /* 0x0000001f0c057819 */ /* 0x000fe200000006ff */
[----:B------:R-:W-:Y:S01]  /*30c0*/  UIADD3 UR7, UPT, UPT, UR4, 0xb0, URZ ;  /* 0x000000b004077890 */ /* 0x000fe2000fffe0ff */
[----:B------:R1:W-:Y:S05]  /*30d0*/  SYNCS.ARRIVE.TRANS64.RED.A1T0 RZ, [R2+URZ], RZ ;  /* 0x000000ff02ff79a7 */ /* 0x0003ea00081004ff */
[----:B------:R-:W-:Y:S01]  /*30e0*/  IMAD.U32 R6, RZ, RZ, UR7 ;  /* 0x00000007ff067e24 */ /* 0x000fe2000f8e00ff */
[----:B------:R-:W2:Y:S04]  /*30f0*/  SYNCS.PHASECHK.TRANS64.TRYWAIT P0, [UR4+0xc0], R5 ;  /* 0x0000c005ff0075a7 */ /* 0x000ea80008001104 */
[----:B------:R-:W-:Y:S01]  /*3100*/  PRMT R6, R0, 0x654, R6 ;  /* 0x0000065400067816 */ /* 0x000fe20000000006 */
[----:B-12---:R-:W-:Y:S06]  /*3110*/  @!P0 BRA `(.L_x_51) ;  /* 0x00000064000c8947 */ /* 0x006fec0003800000 */
.L_x_167:
[----:B------:R-:W-:Y:S01]  /*3120*/  ULEA UR8, UR5, UR6, 0x4 ;  /* 0x0000000605087291 */ /* 0x000fe2000f8e20ff */
[----:B------:R-:W-:Y:S01]  /*3130*/  SEL R3, R6, R3, !P2 ;  /* 0x0000000306037207 */ /* 0x000fe20005000000 */
[----:B------:R-:W-:Y:S01]  /*3140*/  UIADD3 UR9, UPT, UPT, UR4, 0xb0, URZ ;  /* 0x000000b004097890 */ /* 0x000fe2000fffe0ff */
[----:B-1----:R-:W-:Y:S01]  /*3150*/  LEA R2, R11, UR6, 0x3 ;  /* 0x000000060b027c11 */ /* 0x002fe2000f8e18ff */
[----:B------:R-:W-:Y:S01]  /*3160*/  UIADD3 UR8, UPT, UPT, UR8, 0x140, URZ ;  /* 0x0000014008087890 */ /* 0x000fe2000fffe0ff */
[----:B------:R1:W-:Y:S01]  /*3170*/  @!P2 SYNCS.ARRIVE.TRANS64.RED RZ, [R3+URZ], R4 ;  /* 0x0000000403ffa9a7 */ /* 0x0003e200080004ff */
[----:B------:R-:W-:Y:S01]  /*3180*/  UIADD3 UR4, UPT, UPT, UR5, 0x1, URZ ;  /* 0x0000000105047890 */ /* 0x000fe2000fffe0ff */
[----:B------:R-:W-:-:S03]  /*3190*/  VIADD R8, R8, 0x1 ;  /* 0x0000000108087836 */ /* 0x000fc60000000000 */
[----:B------:R-:W-:Y:S02]  /*31a0*/  UISETP.NE.AND UP0, UPT, UR4, 0x2, UPT ;  /* 0x000000020400788c */ /* 0x000fe4000bf05270 */
[----:B------:R-:W-:Y:S01]  /*31b0*/  ISETP.NE.AND P0, PT, R8, 0x2, PT ;  /* 0x000000020800780c */ /* 0x000fe20003f05270 */
[----:B------:R-:W-:Y:S06]  /*31c0*/  UGETNEXTWORKID.BROADCAST [UR8], [UR9] ;  /* 0x00000000080073ca */ /* 0x000fec0008000100 */
[----:B------:R-:W-:Y:S02]  /*31d0*/  USEL UR7, URZ, 0x1, UP0 ;  /* 0x00000001ff077887 */ /* 0x000fe40008000000 */
[----:B------:R-:W-:-:S04]  /*31e0*/  USEL UR5, UR4, URZ, UP0 ;  /* 0x000000ff04057287 */ /* 0x000fc80008000000 */
[----:B------:R-:W-:Y:S02]  /*31f0*/  LOP3.LUT R12, R12, UR7, RZ, 0x3c, !PT ;  /* 0x000000070c0c7c12 */ /* 0x000fe4000f8e3cff */
[----:B-1----:R-:W-:-:S04]  /*3200*/  SHF.L.U32 R4, R10, 0x1f, RZ ;  /* 0x0000001f0a047819 */ /* 0x002fc800000006ff */
[----:B------:R-:W1:Y:S02]  /*3210*/  SYNCS.PHASECHK.TRANS64.TRYWAIT P1, [R2+URZ+0xb0], R4 ;  /* 0x0000b004020075a7 */ /* 0x000e6400080211ff */
[----:B-1----:R-:W-:Y:S05]  /*3220*/  @!P1 BRA `(.L_x_52) ;  /* 0x0000006000e09947 */ /* 0x002fea0003800000 */
.L_x_168:
[C---:B-1----:R-:W-:Y:S01]  /*3230*/  LEA R4, R11.reuse, UR6, 0x4 ;  /* 0x000000060b047c11 */ /* 0x042fe2000f8e20ff */
[----:B------:R-:W-:Y:S01]  /*3240*/  VIADD R2, R2, 0xc0 ;  /* 0x000000c002027836 */ /* 0x000fe20000000000 */
[----:B------:R-:W-:Y:S01]  /*3250*/  SEL R8, R8, RZ, P0 ;  /* 0x000000ff08087207 */ /* 0x000fe20000000000 */
[----:B------:R-:W-:-:S03]  /*3260*/  VIADD R11, R11, 0x1 ;  /* 0x000000010b0b7836 */ /* 0x000fc60000000000 */
[----:B------:R-:W1:Y:S01]  /*3270*/  LDS.128 R4, [R4+0x140] ;  /* 0x0001400004047984 */ /* 0x000e620000000c00 */
[----:B------:R-:W-:Y:S02]  /*3280*/  PRMT R2, RZ, 0x654, R2 ;  /* 0x00000654ff027816 */ /* 0x000fe40000000002 */
[C---:B------:R-:W-:Y:S01]  /*3290*/  ISETP.NE.AND P1, PT, R11.reuse, 0x2, PT ;  /* 0x000000020b00780c */ /* 0x040fe20003f25270 */
[----:B------:R-:W-:Y:S01]  /*32a0*/  @!PT LDS RZ, [RZ] ;  /* 0x00000000fffff984 */ /* 0x000fe20000000800 */
[----:B------:R-:W-:Y:S01]  /*32b0*/  @!PT LDS RZ, [RZ] ;  /* 0x00000000fffff984 */ /* 0x000fe20000000800 */
[----:B------:R-:W-:Y:S01]  /*32c0*/  @!PT LDS RZ, [RZ] ;  /* 0x00000000fffff984 */ /* 0x000fe20000000800 */
[----:B------:R-:W-:Y:S01]  /*32d0*/  @!PT LDS RZ, [RZ] ;  /* 0x00000000fffff984 */ /* 0x000fe20000000800 */
[----:B------:R2:W-:Y:S06]  /*32e0*/  MEMBAR.ALL.CTA ;  /* 0x0000000000007992 */ /* 0x0005ec0000008000 */
[----:B--2---:R-:W2:Y:S01]  /*32f0*/  FENCE.VIEW.ASYNC.S ;  /* 0x00000000000073c6 */ /* 0x004ea20000000000 */
[----:B------:R-:W-:Y:S01]  /*3300*/  SEL R11, R11, RZ, P1 ;  /* 0x000000ff0b0b7207 */ /* 0x000fe20000800000 */
[----:B--2---:R2:W-:Y:S01]  /*3310*/  SYNCS.ARRIVE.TRANS64.RED.A1T0 RZ, [R2+URZ], RZ ;  /* 0x000000ff02ff79a7 */ /* 0x0045e200081004ff */
[----:B-1----:R-:W-:-:S02]  /*3320*/  LOP3.LUT P3, RZ, R6, 0x1, RZ, 0xc0, !PT ;  /* 0x0000000106ff7812 */ /* 0x002fc4000786c0ff */
[----:B------:R-:W-:-:S04]  /*3330*/  SEL R4, RZ, 0x1, P1 ;  /* 0x00000001ff047807 */ /* 0x000fc80000800000 */
[----:B------:R-:W-:Y:S02]  /*3340*/  LOP3.LUT R10, R10, R4, RZ, 0x3c, !PT ;  /* 0x000000040a0a7212 */ /* 0x000fe400078e3cff */
[----:B--2---:R-:W-:-:S04]  /*3350*/  SEL R2, RZ, 0x1, P0 ;  /* 0x00000001ff027807 */ /* 0x004fc80000000000 */
[----:B------:R-:W-:Y:S01]  /*3360*/  LOP3.LUT R9, R9, R2, RZ, 0x3c, !PT ;  /* 0x0000000209097212 */ /* 0x000fe200078e3cff */
[----:B------:R-:W-:Y:S06]  /*3370*/  @P3 BRA `(.L_x_53) ;  /* 0xfffffffc002c3947 */ /* 0x000fec000383ffff */
[----:B------:R-:W-:Y:S01]  /*3380*/  ULEA UR4, UR5, UR6, 0x3 ;  /* 0x0000000605047291 */ /* 0x000fe2000f8e18ff */
[----:B------:R-:W-:-:S08]  /*3390*/  SHF.L.U32 R2, R12, 0x1f, RZ ;  /* 0x0000001f0c027819 */ /* 0x000fd000000006ff */
[----:B------:R-:W1:Y:S02]  /*33a0*/  SYNCS.PHASECHK.TRANS64 P0, [UR4+0xc0], R2 ;  /* 0x0000c002ff0075a7 */ /* 0x000e640008001004 */
[----:B-1----:R-:W-:Y:S05]  /*33b0*/  @P0 BRA `(.L_x_54) ;  /* 0x0000000000080947 */ /* 0x002fea0003800000 */
[----:B------:R-:W1:Y:S02]  /*33c0*/  SYNCS.PHASECHK.TRANS64.TRYWAIT P0, [UR4+0xc0], R2 ;  /* 0x0000c002ff0075a7 */ /* 0x000e640008001104 */
[----:B-1----:R-:W-:Y:S05]  /*33d0*/  @!P0 BRA `(.L_x_55) ;  /* 0x0000006000888947 */ /* 0x002fea0003800000 */
.L_x_54:
[----:B------:R-:W-:-:S04]  /*33e0*/  UIADD3 UR7, UPT, UPT, UR5, 0x1, URZ ;  /* 0x0000000105077890 */ /* 0x000fc8000fffe0ff */
[----:B------:R-:W-:-:S04]  /*33f0*/  UISETP.NE.AND UP0, UPT, UR7, 0x2, UPT ;  /* 0x000000020700788c */ /* 0x000fc8000bf05270 */
[----:B------:R-:W-:Y:S02]  /*3400*/  USEL UR8, URZ, 0x1, UP0 ;  /* 0x00000001ff087887 */ /* 0x000fe40008000000 */
[----:B------:R-:W-:-:S04]  /*3410*/  USEL UR7, UR7, URZ, UP0 ;  /* 0x000000ff07077287 */ /* 0x000fc80008000000 */
[----:B------:R-:W-:Y:S01]  /*3420*/  ULEA UR7, UR7, UR6, 0x3 ;  /* 0x0000000607077291 */ /* 0x000fe2000f8e18ff */
[----:B-1----:R-:W-:-:S04]  /*3430*/  LOP3.LUT R2, R12, UR8, RZ, 0x3c, !PT ;  /* 0x000000080c027c12 */ /* 0x002fc8000f8e3cff */
[----:B------:R-:W-:-:S04]  /*3440*/  SHF.L.U32 R0, R2, 0x1f, RZ ;  /* 0x0000001f02007819 */ /* 0x000fc800000006ff */
[----:B------:R-:W1:Y:S02]  /*3450*/  SYNCS.PHASECHK.TRANS64 P0, [UR7+0xc0], R0 ;  /* 0x0000c000ff0075a7 */ /* 0x000e640008001007 */
[----:B-1----:R-:W-:Y:S05]  /*3460*/  @P0 EXIT ;  /* 0x000000000000094d */ /* 0x002fea0003800000 */
[----:B------:R-:W-:Y:S02]  /*3470*/  SHF.L.U32 R2, R2, 0x1f, RZ ;  /* 0x0000001f02027819 */ /* 0x000fe400000006ff */
[----:B------:R-:W-:-:S07]  /*3480*/  MOV R0, UR7 ;  /* 0x0000000700007c02 */ /* 0x000fce0008000f00 */
.L_x_56:
[----:B-1----:R1:W2:Y:S02]  /*3490*/  SYNCS.PHASECHK.TRANS64.TRYWAIT P0, [R0+URZ+0xc0], R2 ;  /* 0x0000c002000075a7 */ /* 0x0022a400080011ff */
[----:B--2---:R-:W-:Y:S05]  /*34a0*/  @!P0 NANOSLEEP.SYNCS 0x989680 ;  /* 0x009896800000895d */ /* 0x004fea0003900000 */
[----:B------:R-:W2:Y:S02]  /*34b0*/  @!P0 SYNCS.PHASECHK.TRANS64 P0, [R0+URZ+0xc0], R2 ;  /* 0x0000c002000085a7 */ /* 0x000ea400080010ff */
[----:B--2---:R-:W-:Y:S05]  /*34c0*/  @P0 EXIT ;  /* 0x000000000000094d */ /* 0x004fea0003800000 */
[----:B------:R-:W-:Y:S05]  /*34d0*/  BRA `(.L_x_56) ;  /* 0xfffffffc00ec7947 */ /* 0x000fea000383ffff */
.L_x_49:
[----:B------:R-:W-:Y:S05]  /*34e0*/  BRA.U UP4, `(.L_x_57) ;  /* 0x0000001104d47547 */ /* 0x000fea000b800000 */
[----:B------:R-:W-:Y:S01]  /*34f0*/  UMOV UR4, 0x40 ;  /* 0x0000004000047882 */ /* 0x000fe20000000000 */
[----:B------:R-:W-:Y:S01]  /*3500*/  NOP ;  /* 0x0000000000007918 */ /* 0x000fe20000000000 */
[----:B------:R-:W-:Y:S01]  /*3510*/  ULEA UR5, UR47, UR4, 0x18 ;  /* 0x000000042f057291 */ /* 0x000fe2000f8ec0ff */
[----:B------:R-:W-:Y:S02]  /*3520*/  UMOV UR6, 0x400 ;  /* 0x0000040000067882 */ /* 0x000fe40000000000 */
[----:B------:R-:W-:-:S06]  /*3530*/  ULEA UR6, UR47, UR6, 0x18 ;  /* 0x000000062f067291 */ /* 0x000fcc000f8ec0ff */
[----:B------:R-:W1:Y:S02]  /*3540*/  LDS.U8 R0, [UR5+0x1c] ;  /* 0x00001c05ff007984 */ /* 0x000e640008000000 */
[----:B-1----:R-:W-:-:S13]  /*3550*/  ISETP.NE.AND P0, PT, R0, RZ, PT ;  /* 0x000000ff0000720c */ /* 0x002fda0003f05270 */
[----:B------:R-:W-:Y:S05]  /*3560*/  @P0 BRA `(.L_x_58) ;  /* 0x0000000400080947 */ /* 0x000fea0003800000 */
[----:B------:R-:W-:Y:S02]  /*3570*/  UISETP.NE.U32.AND UP1, UPT, UR46, 0x1, UPT ;  /* 0x000000012e00788c */ /* 0x000fe4000bf25070 */
[----:B------:R-:W-:-:S07]  /*3580*/  UIADD3 UR7, UPT, UPT, UR5, 0x8, URZ ;  /* 0x0000000805077890 */ /* 0x000fce000fffe0ff */
[----:B------:R-:W-:Y:S05]  /*3590*/  BRA.U !UP1, `(.L_x_59) ;  /* 0x00000001099c7547 */ /* 0x000fea000b800000 */
[----:B------:R-:W-:Y:S01]  /*35a0*/  ELECT P0, URZ, PT ;  /* 0x0000000000ff782f */ /* 0x000fe20003800000 */
[----:B------:R-:W-:-:S12]  /*35b0*/  BSSY B0, `(.L_x_59) ;  /* 0x0000025000007945 */ /* 0x000fd80003800000 */
[----:B------:R-:W-:Y:S05]  /*35c0*/  @!P0 BRA `(.L_x_60) ;  /* 0x00000000008c8947 */ /* 0x000fea0003800000 */
[----:B------:R-:W-:-:S05]  /*35d0*/  UMOV UR4, 0x10 ;  /* 0x0000001000047882 */ /* 0x000fca0000000000 */
[----:B------:R-:W-:Y:S04]  /*35e0*/  DEPBAR.LE SB1, 0x36 ;  /* 0x00009d800000791a */ /* 0x000fe80000000000 */
[----:B------:R-:W1:Y:S02]  /*35f0*/  UTCATOMSWS.2CTA.FIND_AND_SET.ALIGN UP0, UR4, UR4 ;  /* 0x00000004000475e3 */ /* 0x000e640008200800 */
[----:B-1----:R-:W-:Y:S01]  /*3600*/  MOV R10, UR4 ;  /* 0x00000004000a7c02 */ /* 0x002fe20008000f00 */
[----:B------:R-:W-:Y:S06]  /*3610*/  BRA.U UP0, `(.L_x_61) ;  /* 0x0000000100187547 */ /* 0x000fec000b800000 */
.L_x_62:
[----:B------:R-:W-:Y:S05]  /*3620*/  NANOSLEEP 0x64 ;  /* 0x000000640000795d */ /* 0x000fea0003800000 */
[----:B------:R-:W-:-:S05]  /*3630*/  UMOV UR4, 0x10 ;  /* 0x0000001000047882 */ /* 0x000fca0000000000 */
[----:B------:R-:W-:Y:S04]  /*3640*/  DEPBAR.LE SB1, 0x36 ;  /* 0x00009d800000791a */ /* 0x000fe80000000000 */
[----:B------:R-:W1:Y:S02]  /*3650*/  UTCATOMSWS.2CTA.FIND_AND_SET.ALIGN UP0, UR4, UR4 ;  /* 0x00000004000475e3 */ /* 0x000e640008200800 */
[----:B-1----:R-:W-:Y:S01]  /*3660*/  MOV R10, UR4 ;  /* 0x00000004000a7c02 */ /* 0x002fe20008000f00 */
[----:B------:R-:W-:Y:S05]  /*3670*/  BRA.U !UP0, `(.L_x_62) ;  /* 0xfffffffd08e87547 */ /* 0x000fea000b83ffff */
.L_x_61:
[----:B------:R-:W1:Y:S01]  /*3680*/  LDS R6, [UR5+0x10] ;  /* 0x00001005ff067984 */ /* 0x000e620008000800 */
[----:B------:R-:W-:Y:S01]  /*3690*/  IMAD.U32 R0, RZ, RZ, UR6 ;  /* 0x00000006ff007e24 */ /* 0x000fe2000f8e00ff */
[----:B------:R-:W-:-:S03]  /*36a0*/  MOV R4, UR48 ;  /* 0x0000003000047c02 */ /* 0x000fc60008000f00 */
[----:B------:R-:W-:Y:S01]  /*36b0*/  VIADD R0, R0, 0x160 ;  /* 0x0000016000007836 */ /* 0x000fe20000000000 */
[----:B-1----:R-:W-:-:S04]  /*36c0*/  SHF.L.U32 R6, R6, 0x1f, RZ ;  /* 0x0000001f06067819 */ /* 0x002fc800000006ff */
[----:B------:R-:W1:Y:S02]  /*36d0*/  SYNCS.PHASECHK.TRANS64.TRYWAIT P0, [UR5+0x8], R6 ;  /* 0x00000806ff0075a7 */ /* 0x000e640008001105 */
[----:B-1----:R-:W-:Y:S05]  /*36e0*/  @P0 BRA `(.L_x_63) ;  /* 0x0000000000080947 */ /* 0x002fea0003800000 */
[----:B------:R-:W1:Y:S02]  /*36f0*/  SYNCS.PHASECHK.TRANS64.TRYWAIT P0, [UR5+0x8], R6 ;  /* 0x00000806ff0075a7 */ /* 0x000e640008001105 */
[----:B-1----:R-:W-:Y:S05]  /*3700*/  @!P0 BRA `(.L_x_64) ;  /* 0x0000005c00d48947 */ /* 0x002fea0003800000 */
.L_x_63:
[----:B------:R-:W-:Y:S01]  /*3710*/  PRMT R4, R4, 0x654, R0 ;  /* 0x0000065404047816 */ /* 0x000fe20000000000 */
[----:B------:R-:W-:Y:S01]  /*3720*/  HFMA2 R0, -RZ, RZ, 0, 5.9604644775390625e-08 ;  /* 0x00000001ff007431 */ /* 0x000fe200000001ff */
[----:B------:R-:W-:Y:S01]  /*3730*/  UPRMT UR4, UR48, 0x654, UR7 ;  /* 0x0000065430047896 */ /* 0x000fe20008000007 */
[----:B------:R-:W-:Y:S02]  /*3740*/  IMAD.MOV.U32 R8, RZ, RZ, 0xffff ;  /* 0x0000ffffff087424 */ /* 0x000fe400078e00ff */
[----:B-1----:R-:W-:Y:S02]  /*3750*/  IMAD.MOV.U32 R6, RZ, RZ, 0x4 ;  /* 0x00000004ff067424 */ /* 0x002fe400078e00ff */
[----:B------:R-:W-:Y:S01]  /*3760*/  IMAD.SHL.U32 R9, R10, 0x20, RZ ;  /* 0x000000200a097824 */ /* 0x000fe200078e00ff */
[----:B------:R-:W-:Y:S02]  /*3770*/  MOV R5, UR4 ;  /* 0x0000000400057c02 */ /* 0x000fe40008000f00 */
[-C--:B------:R-:W-:Y:S01]  /*3780*/  SHF.L.U32 R8, R8, R10.reuse, RZ ;  /* 0x0000000a08087219 */ /* 0x080fe200000006ff */
[----:B------:R1:W-:Y:S01]  /*3790*/  SYNCS.ARRIVE.TRANS64.RED RZ, [UR4], R6 ;  /* 0x00000006ffff79a7 */ /* 0x0003e20008000404 */
[----:B------:R-:W-:Y:S01]  /*37a0*/  SHF.L.U32 R7, R0, R10, RZ ;  /* 0x0000000a00077219 */ /* 0x000fe200000006ff */
[----:B------:R1:W-:Y:S04]  /*37b0*/  STS [UR6+0x160], R9 ;  /* 0x00016009ff007988 */ /* 0x0003e80008000806 */
[----:B------:R1:W-:Y:S04]  /*37c0*/  STAS [R4.64], R10 ;  /* 0x0000000a04007dbd */ /* 0x0003e8000c0008ff */
[----:B------:R1:W-:Y:S04]  /*37d0*/  ATOMS.OR RZ, [UR5+0x14], R8 ;  /* 0x00001408ffff798c */ /* 0x0003e8000b000005 */
[----:B------:R1:W-:Y:S04]  /*37e0*/  ATOMS.OR RZ, [UR5+0x18], R7 ;  /* 0x00001807ffff798c */ /* 0x0003e8000b000005 */
[----:B------:R1:W-:Y:S02]  /*37f0*/  ATOMS.XOR RZ, [UR5+0x10], R0 ;  /* 0x00001000ffff798c */ /* 0x0003e4000b800005 */
.L_x_60:
[----:B------:R-:W-:Y:S05]  /*3800*/  BSYNC B0 ;  /* 0x0000000000007941 */ /* 0x000fea0003800000 */
.L_x_59:
[----:B------:R-:W-:Y:S05]  /*3810*/  BRA.U UP1, `(.L_x_65) ;  /* 0x00000001016c7547 */ /* 0x000fea000b800000 */
[----:B------:R-:W-:-:S03]  /*3820*/  UMOV UR4, 0xffffffff ;  /* 0xffffffff00047882 */ /* 0x000fc60000000000 */
[----:B------:R-:W-:Y:S05]  /*3830*/  BRA.DIV UR4, `(.L_x_66) ;  /* 0x0000005e04a07947 */ /* 0x000fea000b800000 */
[----:B------:R-:W-:-:S13]  /*3840*/  ELECT P6, URZ, PT ;  /* 0x0000000000ff782f */ /* 0x000fda00038c0000 */
.L_x_172:
[----:B------:R-:W-:Y:S05]  /*3850*/  @!P6 BRA `(.L_x_65) ;  /* 0x00000000005ce947 */ /* 0x000fea0003800000 */
[----:B-1----:R-:W1:Y:S02]  /*3860*/  LDS R4, [UR5+0x10] ;  /* 0x00001005ff047984 */ /* 0x002e640008000800 */
[----:B-1----:R-:W-:-:S04]  /*3870*/  SHF.L.U32 R4, R4, 0x1f, RZ ;  /* 0x0000001f04047819 */ /* 0x002fc800000006ff */
[----:B------:R-:W1:Y:S02]  /*3880*/  SYNCS.PHASECHK.TRANS64.TRYWAIT P0, [UR5+0x8], R4 ;  /* 0x00000804ff0075a7 */ /* 0x000e640008001105 */
[----:B-1----:R-:W-:Y:S05]  /*3890*/  @P0 BRA `(.L_x_67) ;  /* 0x0000000000080947 */ /* 0x002fea0003800000 */
[----:B------:R-:W1:Y:S02]  /*38a0*/  SYNCS.PHASECHK.TRANS64.TRYWAIT P0, [UR5+0x8], R4 ;  /* 0x00000804ff0075a7 */ /* 0x000e640008001105 */
[----:B-1----:R-:W-:Y:S05]  /*38b0*/  @!P0 BRA `(.L_x_68) ;  /* 0x0000005c00a08947 */ /* 0x002fea0003800000 */
.L_x_67:
[----:B------:R-:W2:Y:S01]  /*38c0*/  LDS R6, [UR6+0x160] ;  /* 0x00016006ff067984 */ /* 0x000ea20008000800 */
[----:B-1----:R-:W-:Y:S02]  /*38d0*/  HFMA2 R0, -RZ, RZ, 0, 5.9604644775390625e-08 ;  /* 0x00000001ff007431 */ /* 0x002fe400000001ff */
[----:B------:R-:W-:Y:S01]  /*38e0*/  IMAD.MOV.U32 R4, RZ, RZ, 0xffff ;  /* 0x0000ffffff047424 */ /* 0x000fe200078e00ff */
[----:B------:R-:W-:Y:S01]  /*38f0*/  UPRMT UR4, UR48, 0x654, UR7 ;  /* 0x0000065430047896 */ /* 0x000fe20008000007 */
[----:B--2---:R-:W-:-:S03]  /*3900*/  IMAD.SHL.U32 R5, R6, 0x20, RZ ;  /* 0x0000002006057824 */ /* 0x004fc600078e00ff */
[-C--:B------:R-:W-:Y:S02]  /*3910*/  SHF.L.U32 R4, R4, R6.reuse, RZ ;  /* 0x0000000604047219 */ /* 0x080fe400000006ff */
[----:B------:R-:W-:Y:S01]  /*3920*/  SHF.L.U32 R6, R0, R6, RZ ;  /* 0x0000000600067219 */ /* 0x000fe200000006ff */
[----:B------:R2:W-:Y:S04]  /*3930*/  STS [UR6+0x160], R5 ;  /* 0x00016005ff007988 */ /* 0x0005e80008000806 */
[----:B------:R2:W-:Y:S04]  /*3940*/  ATOMS.OR RZ, [UR5+0x14], R4 ;  /* 0x00001404ffff798c */ /* 0x0005e8000b000005 */
[----:B------:R2:W-:Y:S01]  /*3950*/  ATOMS.OR RZ, [UR5+0x18], R6 ;  /* 0x00001806ffff798c */ /* 0x0005e2000b000005 */
[----:B------:R-:W-:Y:S03]  /*3960*/  SYNCS.ARRIVE.TRANS64.RED.A1T0 RZ, [UR4], RZ ;  /* 0x000000ffffff79a7 */ /* 0x000fe60008100404 */
[----:B------:R2:W-:Y:S01]  /*3970*/  ATOMS.XOR RZ, [UR5+0x10], R0 ;  /* 0x00001000ffff798c */ /* 0x0005e2000b800005 */
[----:B------:R-:W-:Y:S05]  /*3980*/  BRA `(.L_x_65) ;  /* 0x0000000000107947 */ /* 0x000fea0003800000 */
.L_x_58:
[----:B------:R-:W-:Y:S02]  /*3990*/  MOV R0, 0xffffffff ;  /* 0xffffffff00007802 */ /* 0x000fe40000000f00 */
[----:B------:R-:W-:-:S03]  /*39a0*/  MOV R4, 0x39d0 ;  /* 0x000039d000047802 */ /* 0x000fc60000000f00 */
[----:B------:R1:W-:Y:S04]  /*39b0*/  STS [UR6+0x160], R0 ;  /* 0x00016000ff007988 */ /* 0x0003e80008000806 */
[----:B-1---5:R-:W-:Y:S05]  /*39c0*/  CALL.REL.NOINC `($__internal_1_$__cuda_sm10x_tcgen05_guardrail_trap_phase_invalid_during_alloc) ;  /* 0x0000006400747944 */ /* 0x022fea0003c00000 */
.L_x_65:
[----:B------:R-:W-:Y:S05]  /*39d0*/  WARPSYNC.ALL ;  /* 0x0000000000007948 */ /* 0x000fea0003800000 */
[----:B------:R-:W3:Y:S01]  /*39e0*/  S2UR UR4, SR_CgaCtaId ;  /* 0x00000000000479c3 */ /* 0x000ee20000008800 */
[----:B------:R-:W-:Y:S01]  /*39f0*/  UMOV UR26, 0x400 ;  /* 0x00000400001a7882 */ /* 0x000fe20000000000 */
[----:B------:R-:W-:-:S06]  /*3a00*/  NOP ;  /* 0x0000000000007918 */ /* 0x000fcc0000000000 */
[----:B------:R-:W-:Y:S06]  /*3a10*/  BAR.ARV 0x6, 0xa0 ;  /* 0x0182800000007b1d */ /* 0x000fec0000002000 */
[----:B------:R-:W4:Y:S01]  /*3a20*/  LDCU UR6, c[0x0][0x38c] ;  /* 0x00007180ff0677ac */ /* 0x000f220008000800 */
[----:B------:R-:W-:Y:S01]  /*3a30*/  LOP3.LUT R3, R3, 0xffff, RZ, 0xc0, !PT ;  /* 0x0000ffff03037812 */ /* 0x000fe200078ec0ff */
[----:B-1----:R-:W-:Y:S01]  /*3a40*/  IMAD.MOV.U32 R9, RZ, RZ, 0x1 ;  /* 0x00000001ff097424 */ /* 0x002fe200078e00ff */
[----:B------:R-:W-:Y:S01]  /*3a50*/  LOP3.LUT R2, R2, 0xffff, RZ, 0xc0, !PT ;  /* 0x0000ffff02027812 */ /* 0x000fe200078ec0ff */
[----:B------:R-:W-:Y:S01]  /*3a60*/  IMAD.MOV.U32 R8, RZ, RZ, RZ ;  /* 0x000000ffff087224 */ /* 0x000fe200078e00ff */
[----:B------:R-:W-:Y:S01]  /*3a70*/  R2UR UR28, R3 ;  /* 0x00000000031c72ca */ /* 0x000fe200000e0000 */
[----:B------:R-:W-:Y:S01]  /*3a80*/  UMOV UR32, URZ ;  /* 0x000000ff00207c82 */ /* 0x000fe20008000000 */
[----:B------:R-:W-:-:S02]  /*3a90*/  R2UR UR42, R2 ;  /* 0x00000000022a72ca */ /* 0x000fc400000e0000 */
[----:B------:R-:W-:Y:S01]  /*3aa0*/  CS2R R2, SRZ ;  /* 0x0000000000027805 */ /* 0x000fe2000001ff00 */
[----:B------:R-:W-:Y:S01]  /*3ab0*/  UMOV UR23, URZ ;  /* 0x000000ff00177c82 */ /* 0x000fe20008000000 */
[----:B---3--:R-:W-:Y:S01]  /*3ac0*/  ULEA UR26, UR4, UR26, 0x18 ;  /* 0x0000001a041a7291 */ /* 0x008fe2000f8ec0ff */
[----:B------:R-:W-:Y:S01]  /*3ad0*/  UMOV UR22, URZ ;  /* 0x000000ff00167c82 */ /* 0x000fe20008000000 */
[----:B------:R-:W-:Y:S02]  /*3ae0*/  UISETP.NE.AND UP3, UPT, UR46, URZ, UPT ;  /* 0x000000ff2e00728c */ /* 0x000fe4000bf65270 */
[----:B------:R-:W-:Y:S02]  /*3af0*/  UIADD3 UR4, UPT, UPT, UR26, 0x4300, URZ ;  /* 0x000043001a047890 */ /* 0x000fe4000fffe0ff */
[----:B------:R-:W-:-:S03]  /*3b00*/  UIADD3 UR5, UPT, UPT, UR26, 0x10300, URZ ;  /* 0x000103001a057890 */ /* 0x000fc6000fffe0ff */
[----:B--2---:R-:W1:Y:S01]  /*3b10*/  LDS R0, [UR26+0x160] ;  /* 0x0001601aff007984 */ /* 0x004e620008000800 */
[----:B----4-:R-:W-:Y:S02]  /*3b20*/  UIADD3 UR6, UPT, UPT, UR6, 0x3f, URZ ;  /* 0x0000003f06067890 */ /* 0x010fe4000fffe0ff */
[----:B------:R-:W-:Y:S02]  /*3b30*/  USHF.R.U32.HI UR30, URZ, 0x4, UR4 ;  /* 0x00000004ff1e7899 */ /* 0x000fe40008011604 */
[----:B------:R-:W-:Y:S02]  /*3b40*/  USHF.R.S32.HI UR33, URZ, 0x1f, UR6 ;  /* 0x0000001fff217899 */ /* 0x000fe40008011406 */
[----:B------:R-:W-:Y:S02]  /*3b50*/  USHF.R.U32.HI UR4, URZ, 0x4, UR5 ;  /* 0x00000004ff047899 */ /* 0x000fe40008011605 */
[----:B------:R-:W-:Y:S02]  /*3b60*/  ULEA.HI UR33, UR33, UR6, URZ, 0x6 ;  /* 0x0000000621217291 */ /* 0x000fe4000f8f30ff */
[----:B------:R-:W-:-:S02]  /*3b70*/  ULOP3.LUT UR4, UR4, 0x3fff, URZ, 0xc0, !UPT ;  /* 0x00003fff04047892 */ /* 0x000fc4000f8ec0ff */
[----:B------:R-:W-:Y:S01]  /*3b80*/  USHF.R.S32.HI UR33, URZ, 0x6, UR33 ;  /* 0x00000006ff217899 */ /* 0x000fe20008011421 */
[----:B------:R-:W-:Y:S01]  /*3b90*/  UMOV UR40, 0x0 ;  /* 0x0000000000287882 */ /* 0x000fe20000000000 */
[----:B------:R-:W-:Y:S02]  /*3ba0*/  UMOV UR41, 0x8208010 ;  /* 0x0820801000297882 */ /* 0x000fe40000000000 */
[----:B------:R-:W-:Y:S02]  /*3bb0*/  UISETP.LT.AND UP0, UPT, UR33, 0x1, UPT ;  /* 0x000000012100788c */ /* 0x000fe4000bf01270 */
[----:B------:R-:W-:Y:S02]  /*3bc0*/  ULOP3.LUT UR30, UR30, 0x3fff, URZ, 0xc0, !UPT ;  /* 0x00003fff1e1e7892 */ /* 0x000fe4000f8ec0ff */
[----:B------:R-:W-:Y:S02]  /*3bd0*/  ULOP3.LUT UR29, UR4, 0x10000, URZ, 0xfc, !UPT ;  /* 0x00010000041d7892 */ /* 0x000fe4000f8efcff */
[----:B------:R-:W-:Y:S01]  /*3be0*/  USEL UR43, UR33, 0x1, !UP0 ;  /* 0x00000001212b7887 */ /* 0x000fe2000c000000 */
[----:B------:R-:W-:Y:S01]  /*3bf0*/  UMOV UR38, 0x0 ;  /* 0x0000000000267882 */ /* 0x000fe20000000000 */
[----:B------:R-:W-:Y:S01]  /*3c00*/  UMOV UR39, 0x8208010 ;  /* 0x0820801000277882 */ /* 0x000fe20000000000 */
[----:B------:R-:W-:Y:S01]  /*3c10*/  UMOV UR36, 0x0 ;  /* 0x0000000000247882 */ /* 0x000fe20000000000 */
[----:B------:R-:W-:Y:S01]  /*3c20*/  UMOV UR37, 0x8208010 ;  /* 0x0820801000257882 */ /* 0x000fe20000000000 */
[----:B------:R-:W-:Y:S01]  /*3c30*/  UMOV UR34, 0x0 ;  /* 0x0000000000227882 */ /* 0x000fe20000000000 */
[----:B------:R-:W-:Y:S01]  /*3c40*/  UMOV UR35, 0x8208010 ;  /* 0x0820801000237882 */ /* 0x000fe20000000000 */
[----:B-1----:R-:W-:-:S15]  /*3c50*/  R2UR UR44, R0 ;  /* 0x00000000002c72ca */ /* 0x002fde00000e0000 */
.L_x_76:
[C---:B------:R-:W-:Y:S02]  /*3c60*/  LEA R0, R8.reuse, UR26, 0x3 ;  /* 0x0000001a08007c11 */ /* 0x040fe4000f8e18ff */
[----:B------:R-:W-:Y:S02]  /*3c70*/  SHF.L.U32 R4, R3, 0x1f, RZ ;  /* 0x0000001f03047819 */ /* 0x000fe400000006ff */
[----:B------:R-:W-:Y:S02]  /*3c80*/  LEA R5, R8, UR26, 0x4 ;  /* 0x0000001a08057c11 */ /* 0x000fe4000f8e20ff */
[----:B------:R-:W1:Y:S02]  /*3c90*/  SYNCS.PHASECHK.TRANS64.TRYWAIT P0, [R0+URZ+0xb0], R4 ;  /* 0x0000b004000075a7 */ /* 0x000e6400080011ff */
[----:B-1-3--:R-:W-:Y:S05]  /*3ca0*/  @!P0 BRA `(.L_x_69) ;  /* 0x0000005800bc8947 */ /* 0x00afea0003800000 */
.L_x_173:
[----:B-1----:R-:W1:Y:S01]  /*3cb0*/  LDS.128 R4, [R5+0x140] ;  /* 0x0001400005047984 */ /* 0x002e620000000c00 */
[----:B------:R-:W-:Y:S02]  /*3cc0*/  VIADD R0, R0, 0xc0 ;  /* 0x000000c000007836 */ /* 0x000fe40000000000 */
[----:B------:R-:W-:Y:S01]  /*3cd0*/  VIADD R8, R8, 0x1 ;  /* 0x0000000108087836 */ /* 0x000fe20000000000 */
[----:B------:R-:W-:Y:S01]  /*3ce0*/  @!PT LDS RZ, [RZ] ;  /* 0x00000000fffff984 */ /* 0x000fe20000000800 */
[----:B------:R-:W-:Y:S01]  /*3cf0*/  @!PT LDS RZ, [RZ] ;  /* 0x00000000fffff984 */ /* 0x000fe20000000800 */
[----:B------:R-:W-:Y:S01]  /*3d00*/  @!PT LDS RZ, [RZ] ;  /* 0x00000000fffff984 */ /* 0x000fe20000000800 */
[----:B------:R-:W-:Y:S01]  /*3d10*/  @!PT LDS RZ, [RZ] ;  /* 0x00000000fffff984 */ /* 0x000fe20000000800 */
[----:B------:R2:W-:Y:S06]  /*3d20*/  MEMBAR.ALL.CTA ;  /* 0x0000000000007992 */ /* 0x0005ec0000008000 */
[----:B--2---:R-:W2:Y:S01]  /*3d30*/  FENCE.VIEW.ASYNC.S ;  /* 0x00000000000073c6 */ /* 0x004ea20000000000 */
[----:B------:R-:W-:-:S04]  /*3d40*/  PRMT R0, RZ, 0x654, R0 ;  /* 0x00000654ff007816 */ /* 0x000fc80000000000 */
[----:B--2---:R2:W-:Y:S01]  /*3d50*/  SYNCS.ARRIVE.TRANS64.RED.A1T0 RZ, [R0+URZ], RZ ;  /* 0x000000ff00ff79a7 */ /* 0x0045e200081004ff */
[----:B-1----:R-:W-:Y:S01]  /*3d60*/  LOP3.LUT P1, RZ, R6, 0x1, RZ, 0xc0, !PT ;  /* 0x0000000106ff7812 */ /* 0x002fe2000782c0ff */
[----:B--2---:R-:W-:-:S12]  /*3d70*/  BRA.U UP3, `(.L_x_70) ;  /* 0x0000000503087547 */ /* 0x004fd8000b800000 */
[----:B------:R-:W1:Y:S01]  /*3d80*/  LDCU UR4, c[0x0][0x38c] ;  /* 0x00007180ff0477ac */ /* 0x000e620008000800 */
[----:B------:R-:W-:Y:S02]  /*3d90*/  PLOP3.LUT P2, PT, PT, PT, PT, 0x80, 0x8 ;  /* 0x000000000008781c */ /* 0x000fe40003f4f070 */
[----:B------:R-:W-:Y:S01]  /*3da0*/  SHF.L.U32 R4, R9, 0x1f, RZ ;  /* 0x0000001f09047819 */ /* 0x000fe200000006ff */
[----:B------:R-:W-:Y:S02]  /*3db0*/  ULEA UR31, UR32, UR26, 0x3 ;  /* 0x0000001a201f7291 */ /* 0x000fe4000f8e18ff */
[----:B------:R-:W-:Y:S02]  /*3dc0*/  ULEA UR11, UR32, UR44, 0x6 ;  /* 0x0000002c200b7291 */ /* 0x000fe4000f8e30ff */
[----:B-1----:R-:W-:-:S06]  /*3dd0*/  UISETP.GE.AND UP0, UPT, UR4, 0x1, UPT ;  /* 0x000000010400788c */ /* 0x002fcc000bf06270 */
[----:B------:R-:W-:-:S05]  /*3de0*/  PLOP3.LUT P0, PT, PT, PT, UP0, 0x80, 0x8 ;  /* 0x000000000008781c */ /* 0x000fca0003f0f008 */
[----:B------:R-:W-:-:S08]  /*3df0*/  @UP0 ULEA UR4, UR23, UR26, 0x3 ;  /* 0x0000001a17040291 */ /* 0x000fd0000f8e18ff */
[----:B------:R-:W-:-:S04]  /*3e00*/  @P0 SHF.L.U32 R0, R2, 0x1f, RZ ;  /* 0x0000001f02000819 */ /* 0x000fc800000006ff */
[----:B------:R1:W2:Y:S01]  /*3e10*/  @P0 SYNCS.PHASECHK.TRANS64.TRYWAIT P2, [UR4], R0 ;  /* 0x00000000ff0005a7 */ /* 0x0002a20008041104 */
[----:B------:R-:W3:Y:S02]  /*3e20*/  SYNCS.PHASECHK.TRANS64.TRYWAIT P0, [UR31+0xf0], R4 ;  /* 0x0000f004ff0075a7 */ /* 0x000ee4000800111f */
[----:B-123--:R-:W-:Y:S05]  /*3e30*/  @!P0 BRA `(.L_x_71) ;  /* 0x00000058006c8947 */ /* 0x00efea0003800000 */
.L_x_175:
[----:B------:R-:W-:Y:S01]  /*3e40*/  UMOV UR27, UR22 ;  /* 0x00000016001b7c82 */ /* 0x000fe20008000000 */
[----:B------:R-:W-:Y:S05]  /*3e50*/  BRA.U !UP0, `(.L_x_72) ;  /* 0x0000000108c07547 */ /* 0x000fea000b800000 */
[----:B------:R-:W-:Y:S02]  /*3e60*/  UIADD3 UR27, UPT, UPT, UR43, UR22, URZ ;  /* 0x000000162b1b7290 */ /* 0x000fe4000fffe0ff */
[----:B------:R-:W-:Y:S01]  /*3e70*/  UPLOP3.LUT UP2, UPT, UPT, UPT, UPT, 0x40, 0x4 ;  /* 0x000000000004789c */ /* 0x000fe20003f4e870 */
[----:B------:R-:W-:Y:S01]  /*3e80*/  UMOV UR24, UR33 ;  /* 0x0000002100187c82 */ /* 0x000fe20008000000 */
[----:B------:R-:W-:-:S09]  /*3e90*/  UMOV UR10, UR23 ;  /* 0x00000017000a7c82 */ /* 0x000fd20008000000 */
.L_x_75:
[----:B--2---:R-:W-:Y:S01]  /*3ea0*/  ULEA UR5, UR10, UR26, 0x3 ;  /* 0x0000001a0a057291 */ /* 0x004fe2000f8e18ff */
[----:B---3--:R-:W-:Y:S11]  /*3eb0*/  @P2 BRA `(.L_x_73) ;  /* 0x00000000000c2947 */ /* 0x008ff60003800000 */
[----:B-1----:R-:W-:Y:S04]  /*3ec0*/  SHF.L.U32 R4, R2, 0x1f, RZ ;  /* 0x0000001f02047819 */ /* 0x002fe800000006ff */
[----:B------:R-:W1:Y:S02]  /*3ed0*/  SYNCS.PHASECHK.TRANS64.TRYWAIT P0, [UR5], R4 ;  /* 0x00000004ff0075a7 */ /* 0x000e640008001105 */
[----:B-1----:R-:W-:Y:S05]  /*3ee0*/  @!P0 BRA `(.L_x_74) ;  /* 0x0000005800588947 */ /* 0x002fea0003800000 */
.L_x_73:
[----:B------:R-:W-:Y:S01]  /*3ef0*/  UISETP.NE.AND UP0, UPT, UR24, 0x1, UPT ;  /* 0x000000011800788c */ /* 0x000fe2000bf05270 */
[----:B------:R-:W-:Y:S01]  /*3f00*/  PLOP3.LUT P2, PT, PT, PT, PT, 0x80, 0x8 ;  /* 0x000000000008781c */ /* 0x000fe20003f4f070 */
[----:B------:R-:W-:Y:S02]  /*3f10*/  UIADD3 UR4, UPT, UPT, UR10, 0x1, URZ ;  /* 0x000000010a047890 */ /* 0x000fe4000fffe0ff */
[----:B------:R-:W-:Y:S02]  /*3f20*/  UIADD3 UR25, UPT, UPT, UR5, 0x30, URZ ;  /* 0x0000003005197890 */ /* 0x000fe4000fffe0ff */
[----:B------:R-:W-:Y:S01]  /*3f30*/  UISETP.NE.AND UP1, UPT, UR4, 0x6, UPT ;  /* 0x000000060400788c */ /* 0x000fe2000bf25270 */
[----:B------:R-:W-:Y:S01]  /*3f40*/  PLOP3.LUT P0, PT, PT, PT, UP0, 0x80, 0x8 ;  /* 0x000000000008781c */ /* 0x000fe20003f0f008 */
[----:B------:R-:W-:Y:S02]  /*3f50*/  UIADD3 UR22, UPT, UPT, UR22, 0x1, URZ ;  /* 0x0000000116167890 */ /* 0x000fe4000fffe0ff */
[----:B------:R-:W-:Y:S02]  /*3f60*/  USEL UR6, URZ, 0x1, UP1 ;  /* 0x00000001ff067887 */ /* 0x000fe40008800000 */
[----:B------:R-:W-:Y:S02]  /*3f70*/  USEL UR23, UR4, URZ, UP1 ;  /* 0x000000ff04177287 */ /* 0x000fe40008800000 */
[----:B------:R-:W-:Y:S02]  /*3f80*/  UIADD3 UR24, UPT, UPT, UR24, -0x1, URZ ;  /* 0xffffffff18187890 */ /* 0x000fe4000fffe0ff */
[----:B------:R-:W-:Y:S01]  /*3f90*/  @UP0 ULEA UR4, UR23, UR26, 0x3 ;  /* 0x0000001a17040291 */ /* 0x000fe2000f8e18ff */
[----:B------:R-:W-:Y:S01]  /*3fa0*/  LOP3.LUT R2, R2, UR6, RZ, 0x3c, !PT ;  /* 0x0000000602027c12 */ /* 0x000fe2000f8e3cff */
[----:B------:R-:W-:Y:S02]  /*3fb0*/  ULEA UR6, UR10, UR30, 0x9 ;  /* 0x0000001e0a067291 */ /* 0x000fe4000f8e48ff */
[----:B------:R-:W-:Y:S01]  /*3fc0*/  UISETP.NE.AND UP0, UPT, UR22, UR27, UPT ;  /* 0x0000001b1600728c */ /* 0x000fe2000bf05270 */
[----:B-1----:R-:W-:Y:S01]  /*3fd0*/  @P0 SHF.L.U32 R0, R2, 0x1f, RZ ;  /* 0x0000001f02000819 */ /* 0x002fe200000006ff */
[----:B------:R-:W-:Y:S02]  /*3fe0*/  UIADD3 UR20, UPT, UPT, UR6, 0x80, URZ ;  /* 0x0000008006147890 */ /* 0x000fe4000fffe0ff */
[----:B------:R-:W-:Y:S01]  /*3ff0*/  UIADD3 UR16, UPT, UPT, UR6, 0x100, URZ ;  /* 0x0000010006107890 */ /* 0x000fe2000fffe0ff */
[----:B------:R2:W3:Y:S01]  /*4000*/  @P0 SYNCS.PHASECHK.TRANS64.TRYWAIT P2, [UR4], R0 ;  /* 0x00000000ff0005a7 */ /* 0x0004e20008041104 */
[----:B------:R-:W-:Y:S02]  /*4010*/  ULEA UR4, UR10, UR29, 0x9 ;  /* 0x0000001d0a047291 */ /* 0x000fe4000f8e48ff */
[----:B------:R-:W-:Y:S02]  /*4020*/  UIADD3 UR12, UPT, UPT, UR6, 0x180, URZ ;  /* 0x00000180060c7890 */ /* 0x000fe4000fffe0ff */
[----:B------:R-:W-:Y:S02]  /*4030*/  UIADD3 UR18, UPT, UPT, UR4, 0x2, URZ ;  /* 0x0000000204127890 */ /* 0x000fe4000fffe0ff */
[----:B------:R-:W-:Y:S02]  /*4040*/  UIADD3 UR14, UPT, UPT, UR4, 0x4, URZ ;  /* 0x00000004040e7890 */ /* 0x000fe4000fffe0ff */
[----:B------:R-:W-:Y:S01]  /*4050*/  UIADD3 UR8, UPT, UPT, UR4, 0x6, URZ ;  /* 0x0000000604087890 */ /* 0x000fe2000fffe0ff */
[----:B------:R-:W-:Y:S01]  /*4060*/  UMOV UR7, 0x40004040 ;  /* 0x4000404000077882 */ /* 0x000fe20000000000 */
[----:B------:R-:W-:Y:S01]  /*4070*/  UMOV UR5, 0x40004040 ;  /* 0x4000404000057882 */ /* 0x000fe20000000000 */
[----:B------:R-:W-:Y:S01]  /*4080*/  UMOV UR21, 0x40004040 ;  /* 0x4000404000157882 */ /* 0x000fe20000000000 */
[----:B------:R2:W-:Y:S01]  /*4090*/  UTCHMMA.2CTA gdesc[UR6], gdesc[UR4], tmem[UR11], tmem[UR40], idesc[UR41], UP2 ;  /* 0x00ff2804060075ea */ /* 0x0005e2000920000b */
[----:B------:R-:W-:Y:S01]  /*40a0*/  UPLOP3.LUT UP2, UPT, UPT, UPT, UPT, 0x80, 0x8 ;  /* 0x000000000008789c */ /* 0x000fe20003f4f070 */
[----:B------:R-:W-:Y:S01]  /*40b0*/  UMOV UR19, 0x40004040 ;  /* 0x4000404000137882 */ /* 0x000fe20000000000 */
[----:B------:R-:W-:Y:S01]  /*40c0*/  UMOV UR17, 0x40004040 ;  /* 0x4000404000117882 */ /* 0x000fe20000000000 */
[----:B------:R2:W-:Y:S01]  /*40d0*/  UTCHMMA.2CTA gdesc[UR20], gdesc[UR18], tmem[UR11], tmem[UR38], idesc[UR39], UPT ;  /* 0x00ff2612140075ea */ /* 0x0005e2000ba0000b */
[----:B------:R-:W-:Y:S01]  /*40e0*/  UMOV UR15, 0x40004040 ;  /* 0x40004040000f7882 */ /* 0x000fe20000000000 */
[----:B------:R-:W-:Y:S01]  /*40f0*/  UMOV UR13, 0x40004040 ;  /* 0x40004040000d7882 */ /* 0x000fe20000000000 */
[----:B------:R-:W-:Y:S01]  /*4100*/  UMOV UR9, 0x40004040 ;  /* 0x4000404000097882 */ /* 0x000fe20000000000 */
[----:B------:R2:W-:Y:S01]  /*4110*/  UTCHMMA.2CTA gdesc[UR16], gdesc[UR14], tmem[UR11], tmem[UR36], idesc[UR37], UPT ;  /* 0x00ff240e100075ea */ /* 0x0005e2000ba0000b */
[----:B------:R2:W-:Y:S01]  /*4120*/  UTCHMMA.2CTA gdesc[UR12], gdesc[UR8], tmem[UR11], tmem[UR34], idesc[UR35], UPT ;  /* 0x00ff22080c0075ea */ /* 0x0005e2000ba0000b */
[----:B------:R2:W-:Y:S01]  /*4130*/  UTCBAR.2CTA.MULTICAST [UR25], URZ, UR28 ;  /* 0x000000ff190073e9 */ /* 0x0005e2000820081c */
[----:B------:R-:W-:Y:S01]  /*4140*/  UMOV UR10, UR23 ;  /* 0x00000017000a7c82 */ /* 0x000fe20008000000 */
[----:B------:R-:W-:Y:S05]  /*4150*/  BRA.U UP0, `(.L_x_75) ;  /* 0xfffffffd00507547 */ /* 0x000fea000b83ffff */
.L_x_72:
[----:B--2---:R-:W-:Y:S01]  /*4160*/  UIADD3 UR4, UPT, UPT, UR31, 0xd0, URZ ;  /* 0x000000d01f047890 */ /* 0x004fe2000fffe0ff */
[----:B------:R-:W-:-:S08]  /*4170*/  UMOV UR22, UR27 ;  /* 0x0000001b00167c82 */ /* 0x000fd00008000000 */
[----:B------:R2:W-:Y:S01]  /*4180*/  UTCBAR.2CTA.MULTICAST [UR4], URZ, UR42 ;  /* 0x000000ff040073e9 */ /* 0x0005e2000820082a */
[----:B------:R-:W-:Y:S02]  /*4190*/  NOP ;  /* 0x0000000000007918 */ /* 0x000fe40000000000 */
.L_x_70:
[----:B--2---:R-:W-:Y:S01]  /*41a0*/  UIADD3 UR4, UPT, UPT, UR32, 0x1, URZ ;  /* 0x0000000120047890 */ /* 0x004fe2000fffe0ff */
[----:B------:R-:W-:-:S03]  /*41b0*/  ISETP.NE.AND P0, PT, R8, 0x2, PT ;  /* 0x000000020800780c */ /* 0x000fc60003f05270 */
[----:B------:R-:W-:Y:S01]  /*41c0*/  UISETP.NE.AND UP0, UPT, UR4, 0x4, UPT ;  /* 0x000000040400788c */ /* 0x000fe2000bf05270 */
[----:B-1----:R-:W-:Y:S02]  /*41d0*/  SEL R0, RZ, 0x1, P0 ;  /* 0x00000001ff007807 */ /* 0x002fe40000000000 */
[----:B------:R-:W-:Y:S01]  /*41e0*/  SEL R8, R8, RZ, P0 ;  /* 0x000000ff08087207 */ /* 0x000fe20000000000 */
[----:B------:R-:W-:Y:S01]  /*41f0*/  USEL UR5, URZ, 0x1, UP0 ;  /* 0x00000001ff057887 */ /* 0x000fe20008000000 */
[----:B------:R-:W-:Y:S01]  /*4200*/  LOP3.LUT R3, R3, R0, RZ, 0x3c, !PT ;  /* 0x0000000003037212 */ /* 0x000fe200078e3cff */
[----:B------:R-:W-:-:S04]  /*4210*/  USEL UR32, UR4, URZ, UP0 ;  /* 0x000000ff04207287 */ /* 0x000fc80008000000 */
[----:B------:R-:W-:Y:S01]  /*4220*/  LOP3.LUT R9, R9, UR5, RZ, 0x3c, !PT ;  /* 0x0000000509097c12 */ /* 0x000fe2000f8e3cff */
[----:B------:R-:W-:Y:S07]  /*4230*/  @P1 BRA `(.L_x_76) ;  /* 0xfffffff800881947 */ /* 0x000fee000383ffff */
[----:B------:R-:W1:Y:S01]  /*4240*/  S2UR UR8, SR_CgaCtaId ;  /* 0x00000000000879c3 */ /* 0x000e620000008800 */
[----:B------:R-:W-:Y:S01]  /*4250*/  ELECT P0, URZ, PT ;  /* 0x0000000000ff782f */ /* 0x000fe20003800000 */
[----:B------:R-:W-:Y:S01]  /*4260*/  HFMA2 R0, -RZ, RZ, 0, 5.9604644775390625e-08 ;  /* 0x00000001ff007431 */ /* 0x000fe200000001ff */
[----:B------:R-:W-:-:S05]  /*4270*/  UMOV UR4, 0x40 ;  /* 0x0000004000047882 */ /* 0x000fca0000000000 */
[----:B------:R-:W-:Y:S01]  /*4280*/  UVIRTCOUNT.DEALLOC.SMPOOL 0x80 ;  /* 0x000000800000784c */ /* 0x000fe20000000000 */
[----:B------:R-:W-:Y:S02]  /*4290*/  UISETP.NE.AND UP1, UPT, UR46, URZ, UPT ;  /* 0x000000ff2e00728c */ /* 0x000fe4000bf25270 */
[----:B-1----:R-:W-:-:S09]  /*42a0*/  ULEA UR8, UR8, UR4, 0x18 ;  /* 0x0000000408087291 */ /* 0x002fd2000f8ec0ff */
[----:B------:R1:W-:Y:S01]  /*42b0*/  @P0 STS.U8 [UR8+0x1c], R0 ;  /* 0x00001c00ff000988 */ /* 0x0003e20008000008 */
[----:B------:R-:W-:Y:S05]  /*42c0*/  BRA.U UP1, `(.L_x_77) ;  /* 0x0000000101a07547 */ /* 0x000fea000b800000 */
[----:B------:R-:W-:Y:S01]  /*42d0*/  UIADD3 UR7, UPT, UPT, UR26, 0xf0, URZ ;  /* 0x000000f01a077890 */ /* 0x000fe2000fffe0ff */
[----:B------:R-:W-:-:S03]  /*42e0*/  SHF.L.U32 R2, R9, 0x1f, RZ ;  /* 0x0000001f09027819 */ /* 0x000fc600000006ff */
[----:B------:R-:W-:-:S09]  /*42f0*/  ULEA UR4, UR32, UR7, 0x3 ;  /* 0x0000000720047291 */ /* 0x000fd2000f8e18ff */
[----:B------:R-:W2:Y:S02]  /*4300*/  SYNCS.PHASECHK.TRANS64.TRYWAIT P0, [UR4], R2 ;  /* 0x00000002ff0075a7 */ /* 0x000ea40008001104 */
[----:B--2---:R-:W-:Y:S05]  /*4310*/  @!P0 BRA `(.L_x_78) ;  /* 0x0000005400648947 */ /* 0x004fea0003800000 */
.L_x_178:
        /* <DEDUP_REMOVED lines=9> */
.L_x_180:
        /* <DEDUP_REMOVED lines=9> */
.L_x_182:
[----:B------:R-:W-:-:S04]  /*4440*/  UIADD3 UR4, UPT, UPT, UR4, 0x1, URZ ;  /* 0x0000000104047890 */ /* 0x000fc8000fffe0ff */
[----:B------:R-:W-:-:S04]  /*4450*/  UISETP.NE.AND UP0, UPT, UR4, 0x4, UPT ;  /* 0x000000040400788c */ /* 0x000fc8000bf05270 */
[----:B------:R-:W-:Y:S02]  /*4460*/  USEL UR5, URZ, 0x1, UP0 ;  /* 0x00000001ff057887 */ /* 0x000fe40008000000 */
[----:B------:R-:W-:-:S04]  /*4470*/  USEL UR4, UR4, URZ, UP0 ;  /* 0x000000ff04047287 */ /* 0x000fc80008000000 */
[----:B------:R-:W-:Y:S01]  /*4480*/  ULEA UR4, UR4, UR7, 0x3 ;  /* 0x0000000704047291 */ /* 0x000fe2000f8e18ff */
[----:B------:R-:W-:-:S04]  /*4490*/  LOP3.LUT R2, R2, UR5, RZ, 0x3c, !PT ;  /* 0x0000000502027c12 */ /* 0x000fc8000f8e3cff */
[----:B------:R-:W-:Y:S01]  /*44a0*/  SHF.L.U32 R2, R2, 0x1f, RZ ;  /* 0x0000001f02027819 */ /* 0x000fe200000006ff */
[----:B-1----:R-:W-:-:S04]  /*44b0*/  IMAD.U32 R0, RZ, RZ, UR4 ;  /* 0x00000004ff007e24 */ /* 0x002fc8000f8e00ff */
[----:B------:R1:W2:Y:S03]  /*44c0*/  SYNCS.PHASECHK.TRANS64.TRYWAIT P0, [R0+URZ], R2 ;  /* 0x00000002000075a7 */ /* 0x0002a600080011ff */
[----:B--2---:R-:W-:Y:S05]  /*44d0*/  @!P0 NANOSLEEP.SYNCS 0x989680 ;  /* 0x009896800000895d */ /* 0x004fea0003900000 */
[----:B------:R-:W2:Y:S02]  /*44e0*/  @!P0 SYNCS.PHASECHK.TRANS64 P0, [R0+URZ], R2 ;  /* 0x00000002000085a7 */ /* 0x000ea400080010ff */
[----:B--2---:R-:W-:Y:S05]  /*44f0*/  @P0 BRA `(.L_x_81) ;  /* 0x0000000000200947 */ /* 0x004fea0003800000 */
.L_x_82:
[----:B--2---:R2:W4:Y:S02]  /*4500*/  SYNCS.PHASECHK.TRANS64.TRYWAIT P0, [R0+URZ], R2 ;  /* 0x00000002000075a7 */ /* 0x00452400080011ff */
[----:B----4-:R-:W-:Y:S05]  /*4510*/  @!P0 NANOSLEEP.SYNCS 0x989680 ;  /* 0x009896800000895d */ /* 0x010fea0003900000 */
[----:B------:R-:W4:Y:S02]  /*4520*/  @!P0 SYNCS.PHASECHK.TRANS64 P0, [R0+URZ], R2 ;  /* 0x00000002000085a7 */ /* 0x000f2400080010ff */
[----:B----4-:R-:W-:Y:S05]  /*4530*/  @!P0 BRA `(.L_x_82) ;  /* 0xfffffffc00f08947 */ /* 0x010fea000383ffff */
[----:B------:R-:W-:Y:S05]  /*4540*/  BRA `(.L_x_81) ;  /* 0x00000000000c7947 */ /* 0x000fea0003800000 */
.L_x_77:
[----:B------:R-:W-:-:S04]  /*4550*/  UIADD3 UR4, UPT, UPT, UR26, 0x130, URZ ;  /* 0x000001301a047890 */ /* 0x000fc8000fffe0ff */
[----:B------:R-:W-:-:S09]  /*4560*/  UPRMT UR4, UR48, 0x654, UR4 ;  /* 0x0000065430047896 */ /* 0x000fd20008000004 */
[----:B------:R-:W-:Y:S03]  /*4570*/  SYNCS.ARRIVE.TRANS64.RED.A1T0 RZ, [UR4], RZ ;  /* 0x000000ffffff79a7 */ /* 0x000fe60008100404 */
.L_x_81:
[----:B-12---:R-:W-:Y:S01]  /*4580*/  SHF.L.U32 R2, RZ, 0x1f, RZ ;  /* 0x0000001fff027819 */ /* 0x006fe200000006ff */
[----:B------:R-:W-:Y:S01]  /*4590*/  UIADD3 UR4, UPT, UPT, UR26, 0x130, URZ ;  /* 0x000001301a047890 */ /* 0x000fe2000fffe0ff */
[----:B------:R-:W-:Y:S02]  /*45a0*/  PLOP3.LUT P0, PT, PT, PT, UP1, 0x80, 0x8 ;  /* 0x000000000008781c */ /* 0x000fe40003f0f018 */
[----:B------:R-:W1:Y:S02]  /*45b0*/  SYNCS.PHASECHK.TRANS64.TRYWAIT P1, [UR26+0x130], R2 ;  /* 0x00013002ff0075a7 */ /* 0x000e64000802111a */
[----:B-1----:R-:W-:Y:S09]  /*45c0*/  @!P1 BRA `(.L_x_83) ;  /* 0x0000005400009947 */ /* 0x002ff20003800000 */
.L_x_184:
[----:B------:R-:W-:Y:S01]  /*45d0*/  @!UP1 UPRMT UR4, UR48, 0x654, UR4 ;  /* 0x0000065430049896 */ /* 0x000fe20008000004 */
[----:B------:R-:W-:Y:S01]  /*45e0*/  UMOV UR5, 0xffff ;  /* 0x0000ffff00057882 */ /* 0x000fe20000000000 */
[----:B------:R-:W-:-:S07]  /*45f0*/  UMOV UR6, 0x1 ;  /* 0x0000000100067882 */ /* 0x000fce0000000000 */
[----:B------:R-:W-:Y:S01]  /*4600*/  @!P0 SYNCS.ARRIVE.TRANS64.RED.A1T0 RZ, [UR4], RZ ;  /* 0x000000ffffff89a7 */ /* 0x000fe20008100404 */
[----:B------:R-:W-:Y:S01]  /*4610*/  NOP ;  /* 0x0000000000007918 */ /* 0x000fe20000000000 */
[----:B-1----:R-:W1:Y:S01]  /*4620*/  LDS R0, [UR8+0x14] ;  /* 0x00001408ff007984 */ /* 0x002e620008000800 */
[----:B------:R-:W-:-:S04]  /*4630*/  ULOP3.LUT UR4, UR44, 0xffff, URZ, 0xc0, !UPT ;  /* 0x0000ffff2c047892 */ /* 0x000fc8000f8ec0ff */
[----:B------:R-:W-:-:S04]  /*4640*/  USHF.R.U32.HI UR4, URZ, 0x5, UR4 ;  /* 0x00000005ff047899 */ /* 0x000fc80008011604 */
[----:B------:R-:W-:Y:S02]  /*4650*/  USHF.L.U32 UR5, UR5, UR4, URZ ;  /* 0x0000000405057299 */ /* 0x000fe400080006ff */
[----:B------:R-:W-:-:S04]  /*4660*/  USHF.L.U32 UR4, UR6, UR4, URZ ;  /* 0x0000000406047299 */ /* 0x000fc800080006ff */
[----:B-1----:R-:W-:-:S04]  /*4670*/  LOP3.LUT R0, R0, UR5, RZ, 0xc0, !PT ;  /* 0x0000000500007c12 */ /* 0x002fc8000f8ec0ff */
[----:B------:R-:W-:-:S13]  /*4680*/  ISETP.NE.AND P0, PT, R0, UR5, PT ;  /* 0x0000000500007c0c */ /* 0x000fda000bf05270 */
[----:B------:R-:W-:Y:S05]  /*4690*/  @P0 BRA `(.L_x_84) ;  /* 0x0000000000580947 */ /* 0x000fea0003800000 */
[----:B------:R-:W1:Y:S02]  /*46a0*/  LDS R0, [UR8+0x18] ;  /* 0x00001808ff007984 */ /* 0x000e640008000800 */
[----:B-1----:R-:W-:-:S04]  /*46b0*/  LOP3.LUT R0, R0, UR4, RZ, 0xc0, !PT ;  /* 0x0000000400007c12 */ /* 0x002fc8000f8ec0ff */
[----:B------:R-:W-:-:S13]  /*46c0*/  ISETP.NE.AND P0, PT, R0, UR4, PT ;  /* 0x0000000400007c0c */ /* 0x000fda000bf05270 */
[----:B------:R-:W-:Y:S05]  /*46d0*/  @P0 BRA `(.L_x_85) ;  /* 0x00000000003c0947 */ /* 0x000fea0003800000 */
[----:B------:R-:W1:Y:S01]  /*46e0*/  S2R R2, SR_LANEID ;  /* 0x0000000000027919 */ /* 0x000e620000000000 */
[----:B------:R-:W-:-:S06]  /*46f0*/  ULOP3.LUT UR5, URZ, UR5, URZ, 0x33, !UPT ;  /* 0x00000005ff057292 */ /* 0x000fcc000f8e33ff */
[----:B------:R-:W-:-:S04]  /*4700*/  IMAD.U32 R0, RZ, RZ, UR5 ;  /* 0x00000005ff007e24 */ /* 0x000fc8000f8e00ff */
[----:B------:R2:W4:Y:S02]  /*4710*/  REDUX UR7, R0 ;  /* 0x00000000000773c4 */ /* 0x0005240000000000 */
[----:B------:R1:W-:Y:S01]  /*4720*/  UTCATOMSWS.AND URZ, UR5 ;  /* 0x0000000500ff79e3 */ /* 0x0003e20008000000 */
[----:B--2---:R-:W-:Y:S01]  /*4730*/  LOP3.LUT R0, RZ, UR4, RZ, 0x33, !PT ;  /* 0x00000004ff007c12 */ /* 0x004fe2000f8e33ff */
[----:B------:R-:W-:Y:S02]  /*4740*/  VOTEU.ANY UR4, UPT, PT ;  /* 0x0000000000047886 */ /* 0x000fe400038e0100 */
[----:B------:R-:W-:Y:S02]  /*4750*/  UFLO.U32 UR4, UR4 ;  /* 0x00000004000472bd */ /* 0x000fe400080e0000 */
[----:B------:R-:W2:Y:S04]  /*4760*/  REDUX UR6, R0 ;  /* 0x00000000000673c4 */ /* 0x000ea80000000000 */
[----:B-1----:R-:W-:-:S02]  /*4770*/  ISETP.EQ.U32.AND P0, PT, R2, UR4, PT ;  /* 0x0000000402007c0c */ /* 0x002fc4000bf02070 */
[----:B----4-:R-:W-:-:S11]  /*4780*/  MOV R2, UR7 ;  /* 0x0000000700027c02 */ /* 0x010fd60008000f00 */
[----:B------:R1:W-:Y:S01]  /*4790*/  @P0 ATOMS.AND RZ, [UR8+0x14], R2 ;  /* 0x00001402ffff098c */ /* 0x0003e2000a800008 */
[----:B--2---:R-:W-:-:S05]  /*47a0*/  IMAD.U32 R0, RZ, RZ, UR6 ;  /* 0x00000006ff007e24 */ /* 0x004fca000f8e00ff */
[----:B------:R1:W-:Y:S01]  /*47b0*/  @P0 ATOMS.AND RZ, [UR8+0x18], R0 ;  /* 0x00001800ffff098c */ /* 0x0003e2000a800008 */
[----:B------:R-:W-:Y:S05]  /*47c0*/  BRA `(.L_x_86) ;  /* 0x0000000000147947 */ /* 0x000fea0003800000 */
.L_x_85:
[----:B------:R-:W-:Y:S02]  /*47d0*/  MOV R2, 0x47f0 ;  /* 0x000047f000027802 */ /* 0x000fe40000000f00 */
[----:B---3-5:R-:W-:Y:S05]  /*47e0*/  CALL.REL.NOINC `($__internal_0_$__cuda_sm10x_tcgen05_guardrail_trap_col_being_dealloced_not_returned_by_alloc) ;  /* 0x0000005400e07944 */ /* 0x028fea0003c00000 */
[----:B------:R-:W-:Y:S05]  /*47f0*/  BRA `(.L_x_86) ;  /* 0x0000000000087947 */ /* 0x000fea0003800000 */
.L_x_84:
[----:B------:R-:W-:Y:S02]  /*4800*/  MOV R2, 0x4820 ;  /* 0x0000482000027802 */ /* 0x000fe40000000f00 */
[----:B---3-5:R-:W-:Y:S05]  /*4810*/  CALL.REL.NOINC `($__internal_2_$__cuda_sm10x_tcgen05_guardrail_trap_unallocated_columns_being_dealloced) ;  /* 0x0000005400ec7944 */ /* 0x028fea0003c00000 */
.L_x_86:
[----:B------:R-:W-:Y:S01]  /*4820*/  NOP ;  /* 0x0000000000007918 */ /* 0x000fe20000000000 */
[----:B------:R-:W-:Y:S05]  /*4830*/  EXIT ;  /* 0x000000000000794d */ /* 0x000fea0003800000 */
.L_x_57:
[----:B------:R-:W-:-:S09]  /*4840*/  UISETP.NE.OR UP0, UPT, UR25, 0x3, !UP3 ;  /* 0x000000031900788c */ /* 0x000fd2000df05670 */
[----:B------:R-:W-:Y:S05]  /*4850*/  BRA.U UP0, `(.L_x_87) ;  /* 0x0000001100b87547 */ /* 0x000fea000b800000 */
[----:B------:R-:W1:Y:S01]  /*4860*/  LDCU UR31, c[0x0][0x370] ;  /* 0x00006e00ff1f77ac */ /* 0x000e620008000800 */
[----:B------:R-:W2:Y:S01]  /*4870*/  LDC.64 R16, c[0x0][0x348] ;  /* 0x0000d200ff107b82 */ /* 0x000ea20000000a00 */
[----:B------:R-:W-:Y:S02]  /*4880*/  HFMA2 R13, -RZ, RZ, 0, 0 ;  /* 0x00000000ff0d7431 */ /* 0x000fe400000001ff */
[----:B------:R-:W-:Y:S01]  /*4890*/  IMAD.MOV.U32 R15, RZ, RZ, 0x1 ;  /* 0x00000001ff0f7424 */ /* 0x000fe200078e00ff */
[----:B------:R-:W1:Y:S01]  /*48a0*/  LDCU.128 UR48, c[0x0][0xb10] ;  /* 0x00016200ff3077ac */ /* 0x000e620008000c00 */
[----:B------:R-:W-:Y:S01]  /*48b0*/  IMAD.MOV.U32 R14, RZ, RZ, RZ ;  /* 0x000000ffff0e7224 */ /* 0x000fe200078e00ff */
[----:B------:R-:W-:Y:S01]  /*48c0*/  MOV R7, 0x1000 ;  /* 0x0000100000077802 */ /* 0x000fe20000000f00 */
[----:B------:R-:W3:Y:S01]  /*48d0*/  LDCU UR30, c[0x0][0x374] ;  /* 0x00006e80ff1e77ac */ /* 0x000ee20008000800 */
[----:B------:R-:W4:Y:S01]  /*48e0*/  LDC.64 R2, c[0x0][0x888] ;  /* 0x00022200ff027b82 */ /* 0x000f220000000a00 */
[----:B------:R-:W3:Y:S01]  /*48f0*/  LDCU UR15, c[0x0][0xb0c] ;  /* 0x00016180ff0f77ac */ /* 0x000ee20008000800 */
[----:B------:R-:W2:Y:S06]  /*4900*/  LDCU UR46, c[0x0][0xb20] ;  /* 0x00016400ff2e77ac */ /* 0x000eac0008000800 */
[----:B------:R-:W4:Y:S01]  /*4910*/  LDC.64 R4, c[0x0][0x890] ;  /* 0x00022400ff047b82 */ /* 0x000f220000000a00 */
[----:B------:R-:W2:Y:S01]  /*4920*/  LDCU UR4, c[0x0][0xb30] ;  /* 0x00016600ff0477ac */ /* 0x000ea20008000800 */
[----:B------:R-:W-:Y:S01]  /*4930*/  UMOV UR21, 0x400 ;  /* 0x0000040000157882 */ /* 0x000fe20000000000 */
[----:B-1----:R-:W-:-:S02]  /*4940*/  UIMAD.WIDE.U32 UR6, UR31, UR48, URZ ;  /* 0x000000301f0672a5 */ /* 0x002fc4000f8e00ff */
[----:B---3--:R-:W-:Y:S02]  /*4950*/  UIMAD.WIDE.U32 UR8, UR30, UR51, URZ ;  /* 0x000000331e0872a5 */ /* 0x008fe4000f8e00ff */
[----:B------:R-:W-:Y:S02]  /*4960*/  ULEA UR21, UR47, UR21, 0x18 ;  /* 0x000000152f157291 */ /* 0x000fe4000f8ec0ff */
[----:B------:R-:W-:Y:S02]  /*4970*/  UPLOP3.LUT UP2, UPT, UPT, UPT, UPT, 0x40, 0x4 ;  /* 0x000000000004789c */ /* 0x000fe40003f4e870 */
[----:B------:R-:W-:Y:S01]  /*4980*/  UIADD3 UR37, UPT, UPT, UR21, 0x78, URZ ;  /* 0x0000007815257890 */ /* 0x000fe2000fffe0ff */
[----:B------:R-:W-:Y:S01]  /*4990*/  UMOV UR6, UR7 ;  /* 0x0000000700067c82 */ /* 0x000fe20008000000 */
[----:B------:R-:W-:Y:S01]  /*49a0*/  UMOV UR38, UR9 ;  /* 0x0000000900267c82 */ /* 0x000fe20008000000 */
[----:B------:R-:W-:Y:S02]  /*49b0*/  UISETP.GE.AND UP0, UPT, UR45, 0x1, UPT ;  /* 0x000000012d00788c */ /* 0x000fe4000bf06270 */
[----:B------:R-:W-:Y:S01]  /*49c0*/  UISETP.NE.AND UP4, UPT, UR45, 0x1, UPT ;  /* 0x000000012d00788c */ /* 0x000fe2000bf85270 */
[----:B------:R-:W1:Y:S01]  /*49d0*/  LDCU.64 UR22, c[0x0][0xb28] ;  /* 0x00016500ff1677ac */ /* 0x000e620008000a00 */
[----:B------:R-:W-:-:S02]  /*49e0*/  UISETP.NE.AND UP6, UPT, UR15, 0x1, UPT ;  /* 0x000000010f00788c */ /* 0x000fc4000bfc5270 */
[----:B------:R-:W-:Y:S02]  /*49f0*/  UISETP.NE.AND UP5, UPT, UR50, 0x1, UPT ;  /* 0x000000013200788c */ /* 0x000fe4000bfa5270 */
[----:B------:R-:W-:Y:S02]  /*4a00*/  UIADD3 UR41, UPT, UPT, UR21, 0x60, URZ ;  /* 0x0000006015297890 */ /* 0x000fe4000fffe0ff */
[----:B------:R-:W-:Y:S02]  /*4a10*/  UIADD3 UR33, UPT, UPT, UR21, 0x68, URZ ;  /* 0x0000006815217890 */ /* 0x000fe4000fffe0ff */
[----:B------:R-:W-:Y:S02]  /*4a20*/  UIADD3 UR25, UPT, UPT, UR21, 0x70, URZ ;  /* 0x0000007015197890 */ /* 0x000fe4000fffe0ff */
[----:B------:R-:W-:Y:S02]  /*4a30*/  UPRMT UR37, UR47, 0x654, UR37 ;  /* 0x000006542f257896 */ /* 0x000fe40008000025 */
[----:B------:R-:W-:-:S02]  /*4a40*/  USHF.R.U32.HI UR39, URZ, UR49, UR6 ;  /* 0x00000031ff277299 */ /* 0x000fc40008011606 */
[----:B--2---:R-:W-:Y:S02]  /*4a50*/  USHF.R.U32.HI UR38, URZ, UR46, UR38 ;  /* 0x0000002eff267299 */ /* 0x004fe40008011626 */
[----:B------:R-:W-:-:S11]  /*4a60*/  UISETP.NE.AND UP3, UPT, UR4, 0x1, UPT ;  /* 0x000000010400788c */ /* 0x000fd6000bf65270 */
.L_x_98:
[C---:B------:R-:W-:Y:S02]  /*4a70*/  LEA R12, R14.reuse, UR21, 0x3 ;  /* 0x000000150e0c7c11 */ /* 0x040fe4000f8e18ff */
[----:B------:R-:W-:Y:S02]  /*4a80*/  SHF.L.U32 R0, R13, 0x1f, RZ ;  /* 0x0000001f0d007819 */ /* 0x000fe400000006ff */
[----:B------:R-:W-:Y:S02]  /*4a90*/  LEA R8, R14, UR21, 0x4 ;  /* 0x000000150e087c11 */ /* 0x000fe4000f8e20ff */
[----:B--2---:R-:W2:Y:S02]  /*4aa0*/  SYNCS.PHASECHK.TRANS64.TRYWAIT P0, [R12+URZ+0xb0], R0 ;  /* 0x0000b0000c0075a7 */ /* 0x004ea400080011ff */
[----:B--2---:R-:W-:Y:S05]  /*4ab0*/  @!P0 BRA `(.L_x_88) ;  /* 0x0000004c00dc8947 */ /* 0x004fea0003800000 */
.L_x_185:
[----:B------:R-:W3:Y:S01]  /*4ac0*/  LDS.128 R8, [R8+0x140] ;  /* 0x0001400008087984 */ /* 0x000ee20000000c00 */
[----:B------:R-:W-:Y:S01]  /*4ad0*/  UISETP.GE.AND UP0, UPT, UR45, 0x1, UPT ;  /* 0x000000012d00788c */ /* 0x000fe2000bf06270 */
[----:B------:R-:W-:Y:S01]  /*4ae0*/  @!PT LDS RZ, [RZ] ;  /* 0x00000000fffff984 */ /* 0x000fe20000000800 */
[----:B------:R-:W-:Y:S01]  /*4af0*/  @!PT LDS RZ, [RZ] ;  /* 0x00000000fffff984 */ /* 0x000fe20000000800 */
[----:B------:R-:W-:Y:S01]  /*4b00*/  @!PT LDS RZ, [RZ] ;  /* 0x00000000fffff984 */ /* 0x000fe20000000800 */
[----:B------:R-:W-:Y:S01]  /*4b10*/  @!PT LDS RZ, [RZ] ;  /* 0x00000000fffff984 */ /* 0x000fe20000000800 */
[----:B------:R1:W-:Y:S06]  /*4b20*/  MEMBAR.ALL.CTA ;  /* 0x0000000000007992 */ /* 0x0003ec0000008000 */
[----:B-1----:R-:W1:Y:S01]  /*4b30*/  FENCE.VIEW.ASYNC.S ;  /* 0x00000000000073c6 */ /* 0x002e620000000000 */
[----:B---3--:R-:W-:Y:S11]  /*4b40*/  LOP3.LUT P0, RZ, R10, 0x1, RZ, 0xc0, !PT ;  /* 0x000000010aff7812 */ /* 0x008ff6000780c0ff */
[----:B------:R-:W-:Y:S02]  /*4b50*/  @!UPT UIADD3 URZ, UPT, UPT, URZ, URZ, URZ ;  /* 0x000000fffffff290 */ /* 0x000fe4000fffe0ff */
[----:B-1----:R-:W-:Y:S01]  /*4b60*/  VOTEU.ANY UP1, P0 ;  /* 0x0000000000ff7886 */ /* 0x002fe20000020100 */
[----:B------:R-:W-:Y:S11]  /*4b70*/  PLOP3.LUT P0, PT, PT, PT, UP1, 0x80, 0x8 ;  /* 0x000000000008781c */ /* 0x000ff60003f0f018 */
[----:B------:R-:W-:Y:S02]  /*4b80*/  @!UPT UIADD3 URZ, UPT, UPT, URZ, URZ, URZ ;  /* 0x000000fffffff290 */ /* 0x000fe4000fffe0ff */
[----:B--2---:R-:W-:Y:S02]  /*4b90*/  @P0 SHF.R.U32.HI R0, RZ, 0x10, R9 ;  /* 0x00000010ff000819 */ /* 0x004fe40000011609 */
[----:B------:R-:W-:Y:S02]  /*4ba0*/  @P0 MOV R6, R8 ;  /* 0x0000000800060202 */ /* 0x000fe40000000f00 */
[----:B------:R-:W-:Y:S01]  /*4bb0*/  @P0 R2UR UR4, R0 ;  /* 0x00000000000402ca */ /* 0x000fe200000e0000 */
[----:B------:R-:W-:Y:S01]  /*4bc0*/  VIADD R0, R12, 0xc0 ;  /* 0x000000c00c007836 */ /* 0x000fe20000000000 */
[----:B------:R-:W-:Y:S02]  /*4bd0*/  @P0 LOP3.LUT R8, R9, 0xffff, RZ, 0xc0, !PT ;  /* 0x0000ffff09080812 */ /* 0x000fe400078ec0ff */
[----:B------:R-:W-:Y:S02]  /*4be0*/  @P0 R2UR UR6, R6 ;  /* 0x00000000060602ca */ /* 0x000fe400000e0000 */
[----:B------:R-:W-:Y:S02]  /*4bf0*/  PRMT R0, RZ, 0x654, R0 ;  /* 0x00000654ff007816 */ /* 0x000fe40000000000 */
[----:B------:R-:W-:Y:S02]  /*4c00*/  @P0 R2UR UR5, R8 ;  /* 0x00000000080502ca */ /* 0x000fe400000e0000 */
[----:B------:R1:W-:Y:S03]  /*4c10*/  SYNCS.ARRIVE.TRANS64.RED.A1T0 RZ, [R0+URZ], RZ ;  /* 0x000000ff00ff79a7 */ /* 0x0003e600081004ff */
[----:B------:R-:W-:Y:S04]  /*4c20*/  @UP1 UMOV UR29, UR4 ;  /* 0x00000004001d1c82 */ /* 0x000fe80008000000 */
[----:B------:R-:W-:Y:S04]  /*4c30*/  @UP1 UMOV UR14, UR6 ;  /* 0x00000006000e1c82 */ /* 0x000fe80008000000 */
[----:B------:R-:W-:Y:S01]  /*4c40*/  @UP1 UMOV UR13, UR5 ;  /* 0x00000005000d1c82 */ /* 0x000fe20008000000 */
[----:B------:R-:W-:Y:S05]  /*4c50*/  BRA.U !UP0, `(.L_x_89) ;  /* 0x0000000108a47547 */ /* 0x000fea000b800000 */
[----:B------:R-:W-:Y:S02]  /*4c60*/  UIMAD.WIDE.U32 UR16, UR13, UR51, URZ ;  /* 0x000000330d1072a5 */ /* 0x000fe4000f8e00ff */
[----:B------:R-:W-:Y:S02]  /*4c70*/  UIMAD.WIDE.U32 UR18, UR14, UR48, URZ ;  /* 0x000000300e1272a5 */ /* 0x000fe4000f8e00ff */
[----:B------:R-:W-:Y:S02]  /*4c80*/  USEL UR4, UR30, UR38, !UP5 ;  /* 0x000000261e047287 */ /* 0x000fe4000e800000 */
[----:B------:R-:W-:Y:S02]  /*4c90*/  USEL UR7, UR31, UR39, !UP6 ;  /* 0x000000271f077287 */ /* 0x000fe4000f000000 */
[----:B------:R-:W-:Y:S02]  /*4ca0*/  UIMAD.WIDE.U32 UR8, UR4, UR22, URZ ;  /* 0x00000016040872a5 */ /* 0x000fe4000f8e00ff */
[----:B------:R-:W-:Y:S01]  /*4cb0*/  UIMAD.WIDE.U32 UR10, UR7, UR22, URZ ;  /* 0x00000016070a72a5 */ /* 0x000fe2000f8e00ff */
[----:B------:R-:W-:Y:S02]  /*4cc0*/  UMOV UR5, UR17 ;  /* 0x0000001100057c82 */ /* 0x000fe40008000000 */
[----:B------:R-:W-:Y:S03]  /*4cd0*/  USHF.R.U32.HI UR6, URZ, UR46, UR5 ;  /* 0x0000002eff067299 */ /* 0x000fe60008011605 */
[----:B------:R-:W-:Y:S01]  /*4ce0*/  UMOV UR5, UR19 ;  /* 0x0000001300057c82 */ /* 0x000fe20008000000 */
[----:B------:R-:W-:Y:S02]  /*4cf0*/  USEL UR6, UR13, UR6, !UP5 ;  /* 0x000000060d067287 */ /* 0x000fe4000e800000 */
[----:B------:R-:W-:Y:S03]  /*4d00*/  USHF.R.U32.HI UR12, URZ, UR49, UR5 ;  /* 0x00000031ff0c7299 */ /* 0x000fe60008011605 */
[----:B------:R-:W-:Y:S02]  /*4d10*/  UMOV UR5, UR9 ;  /* 0x0000000900057c82 */ /* 0x000fe40008000000 */
[----:B------:R-:W-:Y:S03]  /*4d20*/  @UP4 USHF.R.U32.HI UR4, URZ, UR23, UR5 ;  /* 0x00000017ff044299 */ /* 0x000fe60008011605 */
[----:B------:R-:W-:Y:S01]  /*4d30*/  UMOV UR5, UR11 ;  /* 0x0000000b00057c82 */ /* 0x000fe20008000000 */
[----:B------:R-:W-:Y:S02]  /*4d40*/  UIMAD UR4, UR45, UR4, URZ ;  /* 0x000000042d0472a4 */ /* 0x000fe4000f8e02ff */
[----:B------:R-:W-:Y:S02]  /*4d50*/  @UP4 USHF.R.U32.HI UR7, URZ, UR23, UR5 ;  /* 0x00000017ff074299 */ /* 0x000fe40008011605 */
[----:B------:R-:W-:Y:S02]  /*4d60*/  UIMAD.WIDE.U32 UR10, UR6, UR22, URZ ;  /* 0x00000016060a72a5 */ /* 0x000fe4000f8e00ff */
[----:B------:R-:W-:Y:S02]  /*4d70*/  USEL UR5, UR14, UR12, !UP6 ;  /* 0x0000000c0e057287 */ /* 0x000fe4000f000000 */
[----:B------:R-:W-:Y:S02]  /*4d80*/  UIMAD UR8, UR45, UR7, URZ ;  /* 0x000000072d0872a4 */ /* 0x000fe4000f8e02ff */
[----:B------:R-:W-:Y:S03]  /*4d90*/  UISETP.GE.AND UP0, UPT, UR6, UR4, UPT ;  /* 0x000000040600728c */ /* 0x000fe6000bf06270 */
[----:B------:R-:W-:Y:S01]  /*4da0*/  UMOV UR4, UR11 ;  /* 0x0000000b00047c82 */ /* 0x000fe20008000000 */
[----:B------:R-:W-:Y:S02]  /*4db0*/  UISETP.GE.OR UP0, UPT, UR5, UR8, UP0 ;  /* 0x000000080500728c */ /* 0x000fe40008706670 */
[----:B------:R-:W-:Y:S02]  /*4dc0*/  USHF.R.U32.HI UR4, URZ, UR23, UR4 ;  /* 0x00000017ff047299 */ /* 0x000fe40008011604 */
[----:B------:R-:W-:Y:S02]  /*4dd0*/  UIMAD.WIDE.U32 UR8, UR5, UR22, URZ ;  /* 0x00000016050872a5 */ /* 0x000fe4000f8e00ff */
[----:B------:R-:W-:Y:S04]  /*4de0*/  USEL UR10, UR6, UR4, !UP4 ;  /* 0x00000004060a7287 */ /* 0x000fe8000e000000 */
[----:B------:R-:W-:Y:S01]  /*4df0*/  UIADD3 UR11, UPT, UPT, -UR10, URZ, URZ ;  /* 0x000000ff0a0b7290 */ /* 0x000fe2000fffe1ff */
[----:B------:R-:W-:Y:S02]  /*4e00*/  @!UP0 UMOV UR4, UR9 ;  /* 0x0000000900048c82 */ /* 0x000fe40008000000 */
[----:B------:R-:W-:Y:S02]  /*4e10*/  @!UP0 USHF.R.U32.HI UR4, URZ, UR23, UR4 ;  /* 0x00000017ff048299 */ /* 0x000fe40008011604 */
[----:B------:R-:W-:Y:S02]  /*4e20*/  UIMAD UR8, UR45, UR11, UR6 ;  /* 0x0000000b2d0872a4 */ /* 0x000fe4000f8e0206 */
[----:B------:R-:W-:Y:S04]  /*4e30*/  @!UP0 USEL UR4, UR5, UR4, !UP4 ;  /* 0x0000000405048287 */ /* 0x000fe8000e000000 */
[----:B------:R-:W-:Y:S02]  /*4e40*/  @!UP0 UIMAD UR7, UR7, UR8, UR4 ;  /* 0x00000008070782a4 */ /* 0x000fe4000f8e0204 */
[----:B------:R-:W-:Y:S02]  /*4e50*/  @!UP0 UIADD3 UR9, UPT, UPT, UR10, -UR4, URZ ;  /* 0x800000040a098290 */ /* 0x000fe4000fffe0ff */
[----:B------:R-:W-:Y:S02]  /*4e60*/  UIADD3 UR8, UPT, UPT, -UR6, URZ, URZ ;  /* 0x000000ff06087290 */ /* 0x000fe4000fffe1ff */
[----:B------:R-:W-:Y:S02]  /*4e70*/  UIADD3 UR4, UPT, UPT, -UR5, URZ, URZ ;  /* 0x000000ff05047290 */ /* 0x000fe4000fffe1ff */
[----:B------:R-:W-:Y:S03]  /*4e80*/  @!UP0 UIMAD UR6, UR9, UR45, UR5 ;  /* 0x0000002d090682a4 */ /* 0x000fe6000f8e0205 */
[----:B------:R-:W-:Y:S01]  /*4e90*/  @!UP0 UMOV UR5, UR7 ;  /* 0x0000000700058c82 */ /* 0x000fe20008000000 */
[----:B------:R-:W-:Y:S02]  /*4ea0*/  UIMAD UR7, UR15, UR4, UR14 ;  /* 0x000000040f0772a4 */ /* 0x000fe4000f8e020e */
[----:B------:R-:W-:Y:S02]  /*4eb0*/  UIMAD UR4, UR50, UR8, UR13 ;  /* 0x00000008320472a4 */ /* 0x000fe4000f8e020d */
[----:B------:R-:W-:Y:S02]  /*4ec0*/  UIMAD UR14, UR5, UR15, UR7 ;  /* 0x0000000f050e72a4 */ /* 0x000fe4000f8e0207 */
[----:B------:R-:W-:Y:S11]  /*4ed0*/  UIMAD UR13, UR6, UR50, UR4 ;  /* 0x00000032060d72a4 */ /* 0x000ff6000f8e0204 */
[----:B------:R-:W-:Y:S01]  /*4ee0*/  @!UPT UIADD3 URZ, UPT, UPT, URZ, URZ, URZ ;  /* 0x000000fffffff290 */ /* 0x000fe2000fffe0ff */
.L_x_89:
[----:B------:R-:W2:Y:S01]  /*4ef0*/  @!UP3 LDCU.128 UR8, c[0x0][0xb10] ;  /* 0x00016200ff08b7ac */ /* 0x000ea20008000c00 */
[C---:B----4-:R-:W-:Y:S02]  /*4f00*/  ISETP.NE.U32.AND P1, PT, R4.reuse, RZ, PT ;  /* 0x000000ff0400720c */ /* 0x050fe40003f25070 */
[----:B------:R-:W-:Y:S02]  /*4f10*/  ISETP.NE.U32.AND P0, PT, R4, RZ, PT ;  /* 0x000000ff0400720c */ /* 0x000fe40003f05070 */
[C---:B------:R-:W-:Y:S02]  /*4f20*/  ISETP.NE.AND.EX P1, PT, R5.reuse, RZ, PT, P1 ;  /* 0x000000ff0500720c */ /* 0x040fe40003f25310 */
[----:B------:R-:W-:Y:S01]  /*4f30*/  ISETP.NE.AND.EX P0, PT, R5, RZ, PT, P0 ;  /* 0x000000ff0500720c */ /* 0x000fe20003f05300 */
[----:B------:R-:W3:Y:S01]  /*4f40*/  @!UP3 LDCU UR5, c[0x0][0xb0c] ;  /* 0x00016180ff05b7ac */ /* 0x000ee20008000800 */
[----:B------:R-:W-:Y:S01]  /*4f50*/  SHF.L.U32 R9, R15, 0x1f, RZ ;  /* 0x0000001f0f097819 */ /* 0x000fe200000006ff */
[----:B------:R-:W-:Y:S02]  /*4f60*/  USHF.L.U32 UR42, UR28, 0x7, URZ ;  /* 0x000000071c2a7899 */ /* 0x000fe400080006ff */
[----:B------:R-:W-:Y:S02]  /*4f70*/  USHF.L.U32 UR43, UR20, 0x6, URZ ;  /* 0x00000006142b7899 */ /* 0x000fe400080006ff */
[----:B--2---:R-:W-:Y:S07]  /*4f80*/  UIMAD.WIDE.U32 UR6, UR14, UR8, URZ ;  /* 0x000000080e0672a5 */ /* 0x004fee000f8e00ff */
[----:B------:R-:W-:Y:S01]  /*4f90*/  @!UP3 UMOV UR4, UR7 ;  /* 0x000000070004bc82 */ /* 0x000fe20008000000 */
[----:B---3--:R-:W-:Y:S02]  /*4fa0*/  @!UP3 UISETP.NE.AND UP0, UPT, UR5, 0x1, UPT ;  /* 0x000000010500b88c */ /* 0x008fe4000bf05270 */
[----:B------:R-:W-:Y:S02]  /*4fb0*/  @!UP3 USHF.R.U32.HI UR4, URZ, UR9, UR4 ;  /* 0x00000009ff04b299 */ /* 0x000fe40008011604 */
[----:B------:R-:W-:Y:S02]  /*4fc0*/  UIMAD.WIDE.U32 UR6, UR13, UR11, URZ ;  /* 0x0000000b0d0672a5 */ /* 0x000fe4000f8e00ff */
[----:B------:R-:W-:Y:S02]  /*4fd0*/  @!UP3 USEL UR8, UR14, UR4, !UP0 ;  /* 0x000000040e08b287 */ /* 0x000fe4000c000000 */
[----:B------:R-:W-:Y:S03]  /*4fe0*/  @!UP3 UISETP.NE.AND UP0, UPT, UR10, 0x1, UPT ;  /* 0x000000010a00b88c */ /* 0x000fe6000bf05270 */
[----:B------:R-:W-:Y:S02]  /*4ff0*/  @!UP3 UMOV UR6, UR7 ;  /* 0x000000070006bc82 */ /* 0x000fe40008000000 */
[----:B------:R-:W2:Y:S02]  /*5000*/  @!UP3 LDCU UR4, c[0x0][0xb20] ;  /* 0x00016400ff04b7ac */ /* 0x000ea40008000800 */
[----:B--2---:R-:W-:Y:S04]  /*5010*/  @!UP3 USHF.R.U32.HI UR6, URZ, UR4, UR6 ;  /* 0x00000004ff06b299 */ /* 0x004fe80008011606 */
[----:B------:R-:W-:Y:S04]  /*5020*/  @!UP3 USEL UR6, UR13, UR6, !UP0 ;  /* 0x000000060d06b287 */ /* 0x000fe8000c000000 */
[----:B------:R-:W-:Y:S02]  /*5030*/  @!UP3 UIADD3 UR4, UPT, UPT, -UR8, UR6, URZ ;  /* 0x000000060804b290 */ /* 0x000fe4000fffe1ff */
[----:B------:R-:W-:Y:S02]  /*5040*/  @!UP3 UIADD3 UR6, UPT, UPT, UR8, -UR6, URZ ;  /* 0x800000060806b290 */ /* 0x000fe4000fffe0ff */
[----:B------:R-:W-:Y:S02]  /*5050*/  @!UP3 UIMAD UR14, UR4, UR5, UR14 ;  /* 0x00000005040eb2a4 */ /* 0x000fe4000f8e020e */
[----:B------:R-:W-:Y:S01]  /*5060*/  @!UP3 UIMAD UR13, UR6, UR10, UR13 ;  /* 0x0000000a060db2a4 */ /* 0x000fe2000f8e020d */
[----:B------:R-:W-:Y:S11]  /*5070*/  BRA.U UP2, `(.L_x_90) ;  /* 0x0000000102107547 */ /* 0x000ff6000b800000 */
[----:B------:R-:W-:Y:S04]  /*5080*/  MOV R6, UR52 ;  /* 0x0000003400067c02 */ /* 0x000fe80008000f00 */
[----:B------:R-:W-:Y:S04]  /*5090*/  SHF.L.U32 R6, R6, 0x1f, RZ ;  /* 0x0000001f06067819 */ /* 0x000fe800000006ff */
[----:B------:R-:W2:Y:S02]  /*50a0*/  SYNCS.PHASECHK.TRANS64.TRYWAIT P2, [UR21+0xa8], R6 ;  /* 0x0000a806ff0075a7 */ /* 0x000ea40008041115 */
[----:B--2---:R-:W-:Y:S05]  /*50b0*/  @!P2 BRA `(.L_x_91) ;  /* 0x000000480070a947 */ /* 0x004fea0003800000 */
.L_x_90:
[----:B------:R-:W-:Y:S05]  /*50c0*/  @!P1 BRA `(.L_x_92) ;  /* 0x0000000000309947 */ /* 0x000fea0003800000 */
[----:B------:R-:W-:Y:S01]  /*50d0*/  ISETP.NE.U32.AND P1, PT, R2, RZ, PT ;  /* 0x000000ff0200720c */ /* 0x000fe20003f25070 */
[----:B------:R-:W2:Y:S01]  /*50e0*/  LDCU.64 UR4, c[0x0][0x358] ;  /* 0x00006b00ff0477ac */ /* 0x000ea20008000a00 */
[----:B------:R-:W-:Y:S02]  /*50f0*/  IMAD.MOV.U32 R50, RZ, RZ, 0x1 ;  /* 0x00000001ff327424 */ /* 0x000fe400078e00ff */
[----:B------:R-:W-:Y:S11]  /*5100*/  ISETP.NE.AND.EX P1, PT, R3, RZ, PT, P1 ;  /* 0x000000ff0300720c */ /* 0x000ff60003f25310 */
[----:B------:R-:W-:Y:S02]  /*5110*/  @!UPT UIADD3 URZ, UPT, UPT, URZ, URZ, URZ ;  /* 0x000000fffffff290 */ /* 0x000fe4000fffe0ff */
[----:B------:R-:W3:Y:S01]  /*5120*/  @P1 LDC.64 R10, c[0x0][0x888] ;  /* 0x00022200ff0a1b82 */ /* 0x000ee20000000a00 */
[----:B-1----:R-:W-:Y:S04]  /*5130*/  @P1 IMAD R0, R4, UR36, RZ ;  /* 0x0000002404001c24 */ /* 0x002fe8000f8e02ff */
[----:B---3--:R-:W-:Y:S04]  /*5140*/  @P1 IMAD.WIDE R10, R0, 0x4, R10 ;  /* 0x00000004000a1825 */ /* 0x008fe800078e020a */
[----:B------:R-:W-:Y:S01]  /*5150*/  HFMA2 R0, -RZ, RZ, 0, 5.9604644775390625e-08 ;  /* 0x00000001ff007431 */ /* 0x000fe200000001ff */
[----:B--2--5:R2:W5:Y:S04]  /*5160*/  @P1 LDG.E R27, desc[UR4][R10.64] ;  /* 0x000000040a1b1981 */ /* 0x024568000c1e1900 */
[----:B------:R-:W-:Y:S01]  /*5170*/  @!P1 PRMT R50, R0, 0x7610, R50 ;  /* 0x0000761000329816 */ /* 0x000fe20000000032 */
[----:B--2---:R-:W3:Y:S06]  /*5180*/  @!P1 LDC R27, c[0x0][0x880] ;  /* 0x00022000ff1b9b82 */ /* 0x004eec0000000800 */
.L_x_92:
[----:B---3-5:R-:W-:Y:S01]  /*5190*/  @!P0 FSETP.EQ.AND P1, PT, R27, RZ, PT ;  /* 0x000000ff1b00820b */ /* 0x028fe20003f22000 */
[----:B------:R-:W-:Y:S01]  /*51a0*/  @!UPT UIADD3 URZ, UPT, UPT, URZ, URZ, URZ ;  /* 0x000000fffffff290 */ /* 0x000fe2000fffe0ff */
[----:B------:R-:W-:Y:S11]  /*51b0*/  @!P0 BRA `(.L_x_93) ;  /* 0x0000000000188947 */ /* 0x000ff60003800000 */
[----:B------:R-:W-:Y:S02]  /*51c0*/  LOP3.LUT P0, RZ, R50, 0xff, RZ, 0xc0, !PT ;  /* 0x000000ff32ff7812 */ /* 0x000fe4000780c0ff */
[----:B------:R-:W-:Y:S04]  /*51d0*/  ISETP.NE.U32.AND P1, PT, R2, RZ, PT ;  /* 0x000000ff0200720c */ /* 0x000fe80003f25070 */
[----:B------:R-:W-:Y:S04]  /*51e0*/  ISETP.NE.AND.EX P1, PT, R3, RZ, PT, P1 ;  /* 0x000000ff0300720c */ /* 0x000fe80003f25310 */
[----:B------:R-:W-:Y:S03]  /*51f0*/  PLOP3.LUT P1, PT, P1, PT, PT, 0x8, 0x80 ;  /* 0x000000000080781c */ /* 0x000fe60000f2e170 */
[----:B------:R-:W-:Y:S11]  /*5200*/  @P0 FSETP.EQ.AND P1, PT, R27, RZ, PT ;  /* 0x000000ff1b00020b */ /* 0x000ff60003f22000 */
[----:B------:R-:W-:Y:S02]  /*5210*/  @!UPT UIADD3 URZ, UPT, UPT, URZ, URZ, URZ ;  /* 0x000000fffffff290 */ /* 0x000fe4000fffe0ff */
.L_x_93:
[----:B------:R-:W2:Y:S01]  /*5220*/  SYNCS.PHASECHK.TRANS64.TRYWAIT P2, [UR21+0x80], R9 ;  /* 0x00008009ff0075a7 */ /* 0x000ea20008041115 */
[----:B------:R-:W-:Y:S04]  /*5230*/  ELECT P0, URZ, PT ;  /* 0x0000000000ff782f */ /* 0x000fe80003800000 */
[----:B------:R-:W-:Y:S11]  /*5240*/  PLOP3.LUT P1, PT, P1, P0, PT, 0xf2, 0x2f ;  /* 0x00000000002f781c */ /* 0x000ff60000f21e72 */
[----:B------:R-:W-:Y:S02]  /*5250*/  @!UPT UIADD3 URZ, UPT, UPT, URZ, URZ, URZ ;  /* 0x000000fffffff290 */ /* 0x000fe4000fffe0ff */
[----:B------:R-:W-:Y:S05]  /*5260*/  @!P1 IADD3 R8, P0, PT, R16, 0x580, RZ ;  /* 0x0000058010089810 */ /* 0x000fea0007f1e0ff */
[----:B-1----:R-:W-:Y:S01]  /*5270*/  @!P1 IMAD.X R6, RZ, RZ, R17, P0 ;  /* 0x000000ffff069224 */ /* 0x002fe200000e0611 */
[----:B--2---:R-:W-:Y:S07]  /*5280*/  @!P2 BRA `(.L_x_94) ;  /* 0x000000480014a947 */ /* 0x004fee0003800000 */
.L_x_188:
[----:B------:R-:W-:Y:S01]  /*5290*/  @!P1 R2UR UR5, R8 ;  /* 0x00000000080592ca */ /* 0x000fe200000e0000 */
[----:B------:R-:W-:Y:S01]  /*52a0*/  VOTEU.ALL UP0, P1 ;  /* 0x0000000000ff7886 */ /* 0x000fe20000800000 */
[----:B------:R-:W-:Y:S01]  /*52b0*/  @!P1 R2UR UR4, R6 ;  /* 0x00000000060492ca */ /* 0x000fe200000e0000 */
[----:B------:R-:W-:Y:S01]  /*52c0*/  UMOV UR16, 0x0 ;  /* 0x0000000000107882 */ /* 0x000fe20000000000 */
[----:B------:R-:W-:Y:S01]  /*52d0*/  UMOV UR17, 0x10000000 ;  /* 0x1000000000117882 */ /* 0x000fe20000000000 */
[----:B------:R-:W-:Y:S01]  /*52e0*/  UMOV UR44, UR36 ;  /* 0x00000024002c7c82 */ /* 0x000fe20008000000 */
[----:B------:R-:W-:Y:S01]  /*52f0*/  @!UP0 UIADD3 UR40, UPT, UPT, UR21, 0x200, URZ ;  /* 0x0000020015288890 */ /* 0x000fe2000fffe0ff */
[----:B-1----:R-:W-:Y:S01]  /*5300*/  @!P1 IMAD.MOV.U32 R0, RZ, RZ, 0x1000 ;  /* 0x00001000ff009424 */ /* 0x002fe200078e00ff */
[----:B------:R-:W-:Y:S01]  /*5310*/  @!UP0 UIADD3 UR10, UPT, UPT, UR42, 0x40, URZ ;  /* 0x000000402a0a8890 */ /* 0x000fe2000fffe0ff */
[----:B------:R-:W-:Y:S01]  /*5320*/  @!P1 IADD3 R8, P0, PT, R16, 0x580, RZ ;  /* 0x0000058010089810 */ /* 0x000fe20007f1e0ff */
[----:B------:R-:W-:Y:S01]  /*5330*/  @!UP0 UIADD3 UR8, UPT, UPT, UR21, 0xa00, URZ ;  /* 0x00000a0015088890 */ /* 0x000fe2000fffe0ff */
[----:B------:R-:W-:Y:S02]  /*5340*/  VOTEU.ALL UP0, P1 ;  /* 0x0000000000ff7886 */ /* 0x000fe40000800000 */
[----:B------:R-:W-:Y:S01]  /*5350*/  IMAD.U32 R10, RZ, RZ, UR5 ;  /* 0x00000005ff0a7e24 */ /* 0x000fe2000f8e00ff */
[----:B------:R-:W-:Y:S01]  /*5360*/  UMOV UR9, UR41 ;  /* 0x0000002900097c82 */ /* 0x000fe20008000000 */
[----:B------:R-:W-:Y:S01]  /*5370*/  IMAD.U32 R11, RZ, RZ, UR4 ;  /* 0x00000004ff0b7e24 */ /* 0x000fe2000f8e00ff */
[----:B------:R-:W-:Y:S01]  /*5380*/  UMOV UR11, UR43 ;  /* 0x0000002b000b7c82 */ /* 0x000fe20008000000 */
[----:B------:R-:W-:Y:S01]  /*5390*/  UMOV UR12, UR36 ;  /* 0x00000024000c7c82 */ /* 0x000fe20008000000 */
[----:B------:R-:W-:Y:S01]  /*53a0*/  @!P1 R2UR UR4, R10 ;  /* 0x000000000a0492ca */ /* 0x000fe200000e0000 */
[----:B------:R-:W-:Y:S01]  /*53b0*/  UPRMT UR6, UR47, 0x654, UR41 ;  /* 0x000006542f067896 */ /* 0x000fe20008000029 */
[----:B------:R-:W-:Y:S01]  /*53c0*/  @!P1 R2UR UR5, R11 ;  /* 0x000000000b0592ca */ /* 0x000fe200000e0000 */
[----:B------:R-:W-:Y:S11]  /*53d0*/  @!P1 IMAD.X R6, RZ, RZ, R17, P0 ;  /* 0x000000ffff069224 */ /* 0x000ff600000e0611 */
[----:B------:R-:W-:Y:S01]  /*53e0*/  @!UPT UIADD3 URZ, UPT, UPT, URZ, URZ, URZ ;  /* 0x000000fffffff290 */ /* 0x000fe2000fffe0ff */
[----:B------:R1:W-:Y:S01]  /*53f0*/  @!UP0 UTMALDG.3D [UR40], [UR4], desc[UR16] ;  /* 0x00001028040085b4 */ /* 0x0003e20008011000 */
[----:B------:R-:W-:Y:S05]  /*5400*/  VOTEU.ALL UP0, P1 ;  /* 0x0000000000ff7886 */ /* 0x000fea0000800000 */
[----:B------:R1:W-:Y:S01]  /*5410*/  @!UP0 UTMALDG.3D [UR8], [UR4], desc[UR16] ;  /* 0x00001008040085b4 */ /* 0x0003e20008011000 */
[----:B------:R1:W-:Y:S01]  /*5420*/  @!P1 SYNCS.ARRIVE.TRANS64.RED.A0TR RZ, [UR21+0x60], R0 ;  /* 0x00006000ffff99a7 */ /* 0x0003e20008300415 */
[----:B------:R-:W-:Y:S01]  /*5430*/  SYNCS.ARRIVE.TRANS64.RED.A1T0 RZ, [UR6], RZ ;  /* 0x000000ffffff79a7 */ /* 0x000fe20008100406 */
[----:B------:R-:W2:Y:S02]  /*5440*/  SYNCS.PHASECHK.TRANS64.TRYWAIT P2, [UR21+0x88], R9 ;  /* 0x00008809ff0075a7 */ /* 0x000ea40008041115 */
[----:B-12---:R-:W-:Y:S05]  /*5450*/  @!P2 BRA `(.L_x_95) ;  /* 0x0000004400b8a947 */ /* 0x006fea0003800000 */
.L_x_190:
        /* <DEDUP_REMOVED lines=10> */
[----:B------:R-:W-:Y:S02]  /*5500*/  @!UP0 UIADD3 UR10, UPT, UPT, UR42, 0x50, URZ ;  /* 0x000000502a0a8890 */ /* 0x000fe4000fffe0ff */
[----:B------:R-:W-:Y:S01]  /*5510*/  @!UP0 UIADD3 UR8, UPT, UPT, UR21, 0x1a00, URZ ;  /* 0x00001a0015088890 */ /* 0x000fe2000fffe0ff */
[----:B------:R-:W-:Y:S01]  /*5520*/  IMAD.U32 R10, RZ, RZ, UR5 ;  /* 0x00000005ff0a7e24 */ /* 0x000fe2000f8e00ff */
[----:B------:R-:W-:Y:S01]  /*5530*/  VOTEU.ALL UP0, P1 ;  /* 0x0000000000ff7886 */ /* 0x000fe20000800000 */
[----:B------:R-:W-:Y:S01]  /*5540*/  IMAD.U32 R11, RZ, RZ, UR4 ;  /* 0x00000004ff0b7e24 */ /* 0x000fe2000f8e00ff */
[----:B------:R-:W-:Y:S01]  /*5550*/  UMOV UR9, UR33 ;  /* 0x0000002100097c82 */ /* 0x000fe20008000000 */
[----:B------:R-:W-:Y:S01]  /*5560*/  UMOV UR11, UR43 ;  /* 0x0000002b000b7c82 */ /* 0x000fe20008000000 */
[----:B------:R-:W-:Y:S01]  /*5570*/  @!P1 R2UR UR4, R10 ;  /* 0x000000000a0492ca */ /* 0x000fe200000e0000 */
[----:B------:R-:W-:Y:S01]  /*5580*/  UMOV UR12, UR36 ;  /* 0x00000024000c7c82 */ /* 0x000fe20008000000 */
[----:B------:R-:W-:Y:S01]  /*5590*/  @!P1 R2UR UR5, R11 ;  /* 0x000000000b0592ca */ /* 0x000fe200000e0000 */
[----:B------:R-:W-:Y:S01]  /*55a0*/  UPRMT UR6, UR47, 0x654, UR33 ;  /* 0x000006542f067896 */ /* 0x000fe20008000021 */
[----:B------:R-:W-:Y:S11]  /*55b0*/  @!P1 IMAD.X R6, RZ, RZ, R17, P0 ;  /* 0x000000ffff069224 */ /* 0x000ff600000e0611 */
[----:B------:R1:W-:Y:S01]  /*55c0*/  @!UP0 UTMALDG.3D [UR32], [UR4], desc[UR16] ;  /* 0x00001020040085b4 */ /* 0x0003e20008011000 */
[----:B------:R-:W-:Y:S05]  /*55d0*/  VOTEU.ALL UP0, P1 ;  /* 0x0000000000ff7886 */ /* 0x000fea0000800000 */
[----:B------:R1:W-:Y:S01]  /*55e0*/  @!UP0 UTMALDG.3D [UR8], [UR4], desc[UR16] ;  /* 0x00001008040085b4 */ /* 0x0003e20008011000 */
[----:B------:R1:W-:Y:S01]  /*55f0*/  @!P1 SYNCS.ARRIVE.TRANS64.RED.A0TR RZ, [UR21+0x68], R0 ;  /* 0x00006800ffff99a7 */ /* 0x0003e20008300415 */
[----:B------:R-:W-:Y:S01]  /*5600*/  SYNCS.ARRIVE.TRANS64.RED.A1T0 RZ, [UR6], RZ ;  /* 0x000000ffffff79a7 */ /* 0x000fe20008100406 */
[----:B------:R-:W2:Y:S02]  /*5610*/  SYNCS.PHASECHK.TRANS64.TRYWAIT P2, [UR21+0x90], R9 ;  /* 0x00009009ff0075a7 */ /* 0x000ea40008041115 */
[----:B-12---:R-:W-:Y:S05]  /*5620*/  @!P2 BRA `(.L_x_96) ;  /* 0x00000044005ca947 */ /* 0x006fea0003800000 */
.L_x_192:
        /* <DEDUP_REMOVED lines=9> */
[----:B------:R-:W-:Y:S01]  /*56c0*/  VIADD R14, R14, 0x1 ;  /* 0x000000010e0e7836 */ /* 0x000fe20000000000 */
        /* <DEDUP_REMOVED lines=10> */
[----:B------:R-:W-:Y:S01]  /*5770*/  UMOV UR12, UR36 ;  /* 0x00000024000c7c82 */ /* 0x000fe20008000000 */
[----:B------:R-:W-:Y:S11]  /*5780*/  UPRMT UR6, UR47, 0x654, UR25 ;  /* 0x000006542f067896 */ /* 0x000ff60008000019 */
[----:B------:R1:W-:Y:S01]  /*5790*/  @!UP0 UTMALDG.3D [UR24], [UR4], desc[UR16] ;  /* 0x00001018040085b4 */ /* 0x0003e20008011000 */
[----:B------:R-:W-:Y:S05]  /*57a0*/  VOTEU.ALL UP0, P1 ;  /* 0x0000000000ff7886 */ /* 0x000fea0000800000 */
[----:B------:R1:W-:Y:S01]  /*57b0*/  @!UP0 UTMALDG.3D [UR8], [UR4], desc[UR16] ;  /* 0x00001008040085b4 */ /* 0x0003e20008011000 */
[----:B------:R1:W-:Y:S01]  /*57c0*/  @!P1 SYNCS.ARRIVE.TRANS64.RED.A0TR RZ, [UR21+0x70], R0 ;  /* 0x00007000ffff99a7 */ /* 0x0003e20008300415 */
[----:B------:R-:W-:Y:S01]  /*57d0*/  SYNCS.ARRIVE.TRANS64.RED.A1T0 RZ, [UR6], RZ ;  /* 0x000000ffffff79a7 */ /* 0x000fe20008100406 */
[----:B------:R-:W2:Y:S02]  /*57e0*/  SYNCS.PHASECHK.TRANS64.TRYWAIT P0, [UR21+0x98], R9 ;  /* 0x00009809ff0075a7 */ /* 0x000ea40008001115 */
[----:B-12---:R-:W-:Y:S05]  /*57f0*/  @!P0 BRA `(.L_x_97) ;  /* 0x0000004400008947 */ /* 0x006fea0003800000 */
.L_x_194:
[----:B------:R-:W-:Y:S01]  /*5800*/  UPLOP3.LUT UP2, UPT, UPT, UPT, UPT, 0x80, 0x8 ;  /* 0x000000000008789c */ /* 0x000fe20003f4f070 */
[----:B------:R-:W-:Y:S01]  /*5810*/  @!P1 IADD3 R6, P0, PT, R16, 0x580, RZ ;  /* 0x0000058010069810 */ /* 0x000fe20007f1e0ff */
[----:B------:R-:W-:Y:S01]  /*5820*/  UMOV UR6, 0x0 ;  /* 0x0000000000067882 */ /* 0x000fe20000000000 */
[----:B------:R-:W-:Y:S01]  /*5830*/  UMOV UR7, 0x10000000 ;  /* 0x1000000000077882 */ /* 0x000fe20000000000 */
[----:B------:R-:W-:Y:S01]  /*5840*/  VOTEU.ALL UP0, P1 ;  /* 0x0000000000ff7886 */ /* 0x000fe20000800000 */
[----:B------:R-:W-:Y:S01]  /*5850*/  @!P1 R2UR UR5, R6 ;  /* 0x00000000060592ca */ /* 0x000fe200000e0000 */
[----:B-1----:R-:W-:Y:S01]  /*5860*/  @!P1 IMAD.X R0, RZ, RZ, R17, P0 ;  /* 0x000000ffff009224 */ /* 0x002fe200000e0611 */
[----:B------:R-:W-:Y:S01]  /*5870*/  UMOV UR19, UR43 ;  /* 0x0000002b00137c82 */ /* 0x000fe20008000000 */
[----:B------:R-:W-:Y:S01]  /*5880*/  UMOV UR20, UR36 ;  /* 0x0000002400147c82 */ /* 0x000fe20008000000 */
[----:B------:R-:W-:Y:S01]  /*5890*/  @!UP0 UIADD3 UR18, UPT, UPT, UR42, 0x30, URZ ;  /* 0x000000302a128890 */ /* 0x000fe2000fffe0ff */
[----:B------:R-:W-:Y:S01]  /*58a0*/  R2UR UR24, R52 ;  /* 0x00000000341872ca */ /* 0x000fe200000e0000 */
[----:B------:R-:W-:Y:S01]  /*58b0*/  @!UP0 UIADD3 UR16, UPT, UPT, UR21, 0x3200, URZ ;  /* 0x0000320015108890 */ /* 0x000fe2000fffe0ff */
[----:B------:R-:W-:Y:S01]  /*58c0*/  @!P1 R2UR UR4, R0 ;  /* 0x00000000000492ca */ /* 0x000fe200000e0000 */
[----:B------:R-:W-:Y:S01]  /*58d0*/  @!UP0 UIADD3 UR17, UPT, UPT, UR21, 0x78, URZ ;  /* 0x0000007815118890 */ /* 0x000fe2000fffe0ff */
[----:B------:R-:W-:Y:S01]  /*58e0*/  ISETP.NE.AND P0, PT, R14, 0x2, PT ;  /* 0x000000020e00780c */ /* 0x000fe20003f05270 */
[----:B------:R-:W-:Y:S01]  /*58f0*/  @!UP0 UIADD3 UR10, UPT, UPT, UR42, 0x70, URZ ;  /* 0x000000702a0a8890 */ /* 0x000fe2000fffe0ff */
[----:B------:R-:W-:Y:S01]  /*5900*/  LOP3.LUT R15, R15, 0x1, RZ, 0x3c, !PT ;  /* 0x000000010f0f7812 */ /* 0x000fe200078e3cff */
[----:B------:R-:W-:Y:S01]  /*5910*/  @!UP0 UIADD3 UR8, UPT, UPT, UR21, 0x3a00, URZ ;  /* 0x00003a0015088890 */ /* 0x000fe2000fffe0ff */
[----:B------:R-:W-:Y:S01]  /*5920*/  IMAD.U32 R8, RZ, RZ, UR5 ;  /* 0x00000005ff087e24 */ /* 0x000fe2000f8e00ff */
[----:B------:R-:W-:Y:S01]  /*5930*/  VOTEU.ALL UP0, P1 ;  /* 0x0000000000ff7886 */ /* 0x000fe20000800000 */
[----:B------:R-:W-:Y:S01]  /*5940*/  UMOV UR11, UR43 ;  /* 0x0000002b000b7c82 */ /* 0x000fe20008000000 */
[----:B------:R-:W-:Y:S01]  /*5950*/  UMOV UR12, UR36 ;  /* 0x00000024000c7c82 */ /* 0x000fe20008000000 */
[----:B------:R-:W-:Y:S01]  /*5960*/  UMOV UR9, UR17 ;  /* 0x0000001100097c82 */ /* 0x000fe20008000000 */
[----:B------:R-:W-:Y:S01]  /*5970*/  SEL R0, RZ, 0x1, P0 ;  /* 0x00000001ff007807 */ /* 0x000fe20000000000 */
[----:B------:R-:W-:Y:S01]  /*5980*/  UIADD3 UR28, UPT, UPT, UR13, UR24, URZ ;  /* 0x000000180d1c7290 */ /* 0x000fe2000fffe0ff */
[----:B------:R-:W-:Y:S01]  /*5990*/  IMAD.U32 R9, RZ, RZ, UR4 ;  /* 0x00000004ff097e24 */ /* 0x000fe2000f8e00ff */
[----:B------:R-:W-:Y:S01]  /*59a0*/  @!P1 R2UR UR4, R8 ;  /* 0x00000000080492ca */ /* 0x000fe200000e0000 */
[----:B------:R-:W-:Y:S01]  /*59b0*/  UMOV UR36, UR29 ;  /* 0x0000001d00247c82 */ /* 0x000fe20008000000 */
[----:B------:R-:W-:Y:S02]  /*59c0*/  LOP3.LUT R13, R13, R0, RZ, 0x3c, !PT ;  /* 0x000000000d0d7212 */ /* 0x000fe400078e3cff */
[----:B------:R-:W-:Y:S02]  /*59d0*/  @!P1 R2UR UR5, R9 ;  /* 0x00000000090592ca */ /* 0x000fe400000e0000 */
[----:B------:R-:W-:Y:S11]  /*59e0*/  SEL R14, R14, RZ, P0 ;  /* 0x000000ff0e0e7207 */ /* 0x000ff60000000000 */
[----:B------:R1:W-:Y:S01]  /*59f0*/  @!UP0 UTMALDG.3D [UR16], [UR4], desc[UR6] ;  /* 0x00000610040085b4 */ /* 0x0003e20008011000 */
[----:B------:R-:W-:Y:S05]  /*5a00*/  VOTEU.ALL UP0, P1 ;  /* 0x0000000000ff7886 */ /* 0x000fea0000800000 */
[----:B------:R2:W-:Y:S01]  /*5a10*/  @!UP0 UTMALDG.3D [UR8], [UR4], desc[UR6] ;  /* 0x00000608040085b4 */ /* 0x0005e20008011000 */
[----:B------:R2:W-:Y:S01]  /*5a20*/  @!P1 SYNCS.ARRIVE.TRANS64.RED.A0TR RZ, [UR21+0x78], R7 ;  /* 0x00007807ffff99a7 */ /* 0x0005e20008300415 */
[----:B------:R-:W-:Y:S01]  /*5a30*/  SYNCS.ARRIVE.TRANS64.RED.A1T0 RZ, [UR37], RZ ;  /* 0x000000ffffff79a7 */ /* 0x000fe20008100425 */
[----:B-1----:R-:W-:Y:S01]  /*5a40*/  UIADD3 UR20, UPT, UPT, UR14, UR63, URZ ;  /* 0x0000003f0e147290 */ /* 0x002fe2000fffe0ff */
[----:B------:R-:W-:Y:S11]  /*5a50*/  BRA.U UP1, `(.L_x_98) ;  /* 0xfffffff101047547 */ /* 0x000ff6000b83ffff */
[----:B------:R-:W-:-:S04]  /*5a60*/  SHF.L.U32 R2, R15, 0x1f, RZ ;  /* 0x0000001f0f027819 */ /* 0x000fc800000006ff */
[----:B------:R-:W1:Y:S02]  /*5a70*/  SYNCS.PHASECHK.TRANS64.TRYWAIT P0, [UR21+0x80], R2 ;  /* 0x00008002ff0075a7 */ /* 0x000e640008001115 */
[----:B-1----:R-:W-:Y:S05]  /*5a80*/  @!P0 BRA `(.L_x_99) ;  /* 0x0000004000748947 */ /* 0x002fea0003800000 */
.L_x_196:
[----:B------:R-:W3:Y:S02]  /*5a90*/  SYNCS.PHASECHK.TRANS64.TRYWAIT P0, [UR21+0x88], R2 ;  /* 0x00008802ff0075a7 */ /* 0x000ee40008001115 */
[----:B---3--:R-:W-:Y:S05]  /*5aa0*/  @!P0 BRA `(.L_x_100) ;  /* 0x0000004000848947 */ /* 0x008fea0003800000 */
.L_x_198:
[----:B------:R-:W3:Y:S02]  /*5ab0*/  SYNCS.PHASECHK.TRANS64.TRYWAIT P0, [UR21+0x90], R2 ;  /* 0x00009002ff0075a7 */ /* 0x000ee40008001115 */
[----:B---3--:R-:W-:Y:S05]  /*5ac0*/  @!P0 BRA `(.L_x_101) ;  /* 0x0000004000948947 */ /* 0x008fea0003800000 */
.L_x_200:
[----:B-1----:R-:W-:-:S07]  /*5ad0*/  MOV R0, UR21 ;  /* 0x0000001500007c02 */ /* 0x002fce0008000f00 */
.L_x_102:
[----:B-1----:R-:W-:-:S04]  /*5ae0*/  SHF.L.U32 R2, R15, 0x1f, RZ ;  /* 0x0000001f0f027819 */ /* 0x002fc800000006ff */
[----:B------:R1:W3:Y:S03]  /*5af0*/  SYNCS.PHASECHK.TRANS64.TRYWAIT P0, [R0+URZ+0x98], R2 ;  /* 0x00009802000075a7 */ /* 0x0002e600080011ff */
[----:B---3--:R-:W-:Y:S05]  /*5b00*/  @!P0 NANOSLEEP.SYNCS 0x989680 ;  /* 0x009896800000895d */ /* 0x008fea0003900000 */
[----:B------:R-:W3:Y:S02]  /*5b10*/  @!P0 SYNCS.PHASECHK.TRANS64 P0, [R0+URZ+0x98], R2 ;  /* 0x00009802000085a7 */ /* 0x000ee400080010ff */
[----:B--23--:R-:W-:Y:S05]  /*5b20*/  @P0 EXIT ;  /* 0x000000000000094d */ /* 0x00cfea0003800000 */
[----:B------:R-:W-:Y:S05]  /*5b30*/  BRA `(.L_x_102) ;  /* 0xfffffffc00e87947 */ /* 0x000fea000383ffff */
.L_x_87:
[----:B------:R-:W-:-:S06]  /*5b40*/  UISETP.GE.AND UP0, UPT, UR25, 0x4, UPT ;  /* 0x000000041900788c */ /* 0x000fcc000bf06270 */
[----:B------:R-:W-:-:S13]  /*5b50*/  PLOP3.LUT P0, PT, PT, PT, UP0, 0x80, 0x8 ;  /* 0x000000000008781c */ /* 0x000fda0003f0f008 */
[----:B------:R-:W-:Y:S05]  /*5b60*/  @!P0 EXIT ;  /* 0x000000000000894d */ /* 0x000fea0003800000 */
[----:B------:R-:W-:Y:S01]  /*5b70*/  BAR.SYNC.DEFER_BLOCKING 0x6, 0xa0 ;  /* 0x0182800000007b1d */ /* 0x000fe20000010000 */
[----:B------:R-:W-:Y:S01]  /*5b80*/  IMAD.SHL.U32 R49, R61, 0x10, RZ ;  /* 0x000000103d317824 */ /* 0x000fe200078e00ff */
[----:B------:R-:W-:Y:S01]  /*5b90*/  CS2R R58, SRZ ;  /* 0x00000000003a7805 */ /* 0x000fe2000001ff00 */
[----:B------:R-:W-:Y:S02]  /*5ba0*/  IMAD.SHL.U32 R5, R51, 0x200, RZ ;  /* 0x0000020033057824 */ /* 0x000fe400078e00ff */
[----:B------:R-:W-:Y:S01]  /*5bb0*/  IMAD.U32 R23, R61, 0x10000, RZ ;  /* 0x000100003d177824 */ /* 0x000fe200078e00ff */
[----:B------:R-:W-:Y:S01]  /*5bc0*/  UMOV UR43, 0x400 ;  /* 0x00000400002b7882 */ /* 0x000fe20000000000 */
[----:B------:R-:W-:Y:S01]  /*5bd0*/  LOP3.LUT R48, R49, 0x5b0, RZ, 0xc0, !PT ;  /* 0x000005b031307812 */ /* 0x000fe200078ec0ff */
[----:B------:R-:W-:Y:S01]  /*5be0*/  ULEA UR43, UR47, UR43, 0x18 ;  /* 0x0000002b2f2b7291 */ /* 0x000fe2000f8ec0ff */
[----:B------:R-:W1:Y:S01]  /*5bf0*/  LDC.64 R44, c[0x0][0x888] ;  /* 0x00022200ff2c7b82 */ /* 0x000e620000000a00 */
[----:B------:R-:W-:Y:S01]  /*5c00*/  IMAD.SHL.U32 R4, R61, 0x2, RZ ;  /* 0x000000023d047824 */ /* 0x000fe200078e00ff */
[----:B------:R-:W-:Y:S01]  /*5c10*/  LOP3.LUT R48, R48, 0x200, R5, 0xf8, !PT ;  /* 0x0000020030307812 */ /* 0x000fe200078ef805 */
[----:B------:R-:W-:Y:S01]  /*5c20*/  IMAD.SHL.U32 R5, R51, 0x200000, RZ ;  /* 0x0020000033057824 */ /* 0x000fe200078e00ff */
[C---:B------:R-:W-:Y:S01]  /*5c30*/  LOP3.LUT R6, R49.reuse, 0x40, RZ, 0xc0, !PT ;  /* 0x0000004031067812 */ /* 0x040fe200078ec0ff */
[----:B------:R-:W-:Y:S01]  /*5c40*/  UIADD3 UR4, UPT, UPT, UR43, 0x200, URZ ;  /* 0x000002002b047890 */ /* 0x000fe2000fffe0ff */
[----:B------:R-:W-:Y:S01]  /*5c50*/  LOP3.LUT P0, RZ, R49, 0x40, RZ, 0xc0, !PT ;  /* 0x0000004031ff7812 */ /* 0x000fe2000780c0ff */
[----:B------:R-:W-:Y:S01]  /*5c60*/  IMAD.MOV.U32 R60, RZ, RZ, 0x1 ;  /* 0x00000001ff3c7424 */ /* 0x000fe200078e00ff */
[----:B------:R-:W2:Y:S01]  /*5c70*/  LDC.64 R46, c[0x0][0x890] ;  /* 0x00022400ff2e7b82 */ /* 0x000ea20000000a00 */
[----:B------:R-:W-:Y:S01]  /*5c80*/  LOP3.LUT R5, R5, 0x200000, RZ, 0xc0, !PT ;  /* 0x0020000005057812 */ /* 0x000fe200078ec0ff */
[----:B------:R-:W-:Y:S01]  /*5c90*/  IMAD.MOV.U32 R22, RZ, RZ, RZ ;  /* 0x000000ffff167224 */ /* 0x000fe200078e00ff */
[----:B------:R-:W-:Y:S01]  /*5ca0*/  LOP3.LUT R4, R6, 0x8, R4, 0xf8, !PT ;  /* 0x0000000806047812 */ /* 0x000fe200078ef804 */
[----:B------:R-:W-:Y:S01]  /*5cb0*/  IMAD.MOV.U32 R56, RZ, RZ, RZ ;  /* 0x000000ffff387224 */ /* 0x000fe200078e00ff */
[----:B------:R-:W-:Y:S01]  /*5cc0*/  LOP3.LUT R23, R5, 0x400000, R23, 0xf8, !PT ;  /* 0x0040000005177812 */ /* 0x000fe200078ef817 */
[----:B------:R-:W-:Y:S01]  /*5cd0*/  IMAD.U32 R53, RZ, RZ, UR4 ;  /* 0x00000004ff357e24 */ /* 0x000fe2000f8e00ff */
[----:B------:R-:W3:Y:S01]  /*5ce0*/  LDS R0, [UR43+0x160] ;  /* 0x0001602bff007984 */ /* 0x000ee20008000800 */
[----:B------:R-:W4:Y:S01]  /*5cf0*/  LDC.64 R42, c[0x0][0x8b0] ;  /* 0x00022c00ff2a7b82 */ /* 0x000f220000000a00 */
[----:B------:R-:W-:Y:S01]  /*5d00*/  LOP3.LUT R48, R48, R4, RZ, 0xfc, !PT ;  /* 0x0000000430307212 */ /* 0x000fe200078efcff */
[----:B------:R-:W1:Y:S01]  /*5d10*/  LDCU UR60, c[0x0][0x370] ;  /* 0x00006e00ff3c77ac */ /* 0x000e620008000800 */
[----:B------:R-:W-:Y:S01]  /*5d20*/  LOP3.LUT R61, R61, 0x60, RZ, 0xc0, !PT ;  /* 0x000000603d3d7812 */ /* 0x000fe200078ec0ff */
[----:B------:R-:W1:Y:S04]  /*5d30*/  LDCU UR42, c[0x0][0xb0c] ;  /* 0x00016180ff2a77ac */ /* 0x000e680008000800 */
[----:B------:R-:W1:Y:S01]  /*5d40*/  LDC.64 R40, c[0x0][0x8a8] ;  /* 0x00022a00ff287b82 */ /* 0x000e620000000a00 */
[----:B------:R-:W1:Y:S01]  /*5d50*/  LDCU UR39, c[0x0][0xb30] ;  /* 0x00016600ff2777ac */ /* 0x000e620008000800 */
[----:B------:R-:W1:Y:S01]  /*5d60*/  LDCU.64 UR54, c[0x0][0x888] ;  /* 0x00011100ff3677ac */ /* 0x000e620008000a00 */
[----:B------:R-:W1:Y:S01]  /*5d70*/  LDCU.64 UR40, c[0x0][0xb28] ;  /* 0x00016500ff2877ac */ /* 0x000e620008000a00 */
[----:B------:R-:W1:Y:S01]  /*5d80*/  LDCU.128 UR56, c[0x0][0xb10] ;  /* 0x00016200ff3877ac */ /* 0x000e620008000c00 */
[----:B------:R-:W1:Y:S01]  /*5d90*/  LDCU UR53, c[0x0][0x374] ;  /* 0x00006e80ff3577ac */ /* 0x000e620008000800 */
[----:B------:R-:W-:Y:S01]  /*5da0*/  UMOV UR52, URZ ;  /* 0x000000ff00347c82 */ /* 0x000fe20008000000 */
[----:B------:R-:W-:Y:S01]  /*5db0*/  UMOV UR46, URZ ;  /* 0x000000ff002e7c82 */ /* 0x000fe20008000000 */
[----:B---3--:R-:W-:Y:S01]  /*5dc0*/  IMAD.IADD R23, R0, 0x1, R23 ;  /* 0x0000000100177824 */ /* 0x008fe200078e0217 */
[----:B--2---:R-:W-:-:S07]  /*5dd0*/  P2R R0, PR, RZ, 0x1 ;  /* 0x00000001ff007803 */ /* 0x004fce0000000000 */
.L_x_146:
[----:B------:R-:W-:Y:S02]  /*5de0*/  LEA R3, R56, UR43, 0x3 ;  /* 0x0000002b38037c11 */ /* 0x000fe4000f8e18ff */
[----:B------:R-:W-:Y:S02]  /*5df0*/  SHF.L.U32 R0, R58, 0x1f, RZ ;  /* 0x0000001f3a007819 */ /* 0x000fe400000006ff */
[----:B-1----:R-:W-:Y:S02]  /*5e00*/  LEA R4, R56, UR43, 0x4 ;  /* 0x0000002b38047c11 */ /* 0x002fe4000f8e20ff */
[----:B------:R-:W2:Y:S02]  /*5e10*/  SYNCS.PHASECHK.TRANS64.TRYWAIT P0, [R3+URZ+0xb0], R0 ;  /* 0x0000b000030075a7 */ /* 0x000ea400080011ff */
[----:B--2---:R-:W-:Y:S05]  /*5e20*/  @!P0 BRA `(.L_x_103) ;  /* 0x0000003c00d48947 */ /* 0x004fea0003800000 */
.L_x_201:
        /* <DEDUP_REMOVED lines=11> */
[----:B------:R-:W-:Y:S01]  /*5ee0*/  PLOP3.LUT P0, PT, PT, PT, UP1, 0x80, 0x8 ;  /* 0x000000000008781c */ /* 0x000fe20003f0f018 */
[----:B------:R-:W-:Y:S11]  /*5ef0*/  UP2UR UR62, UPR, URZ, 0x2 ;  /* 0x00000002ff3e7883 */ /* 0x000ff60008000000 */
[----:B------:R-:W-:Y:S01]  /*5f00*/  @!UPT UIADD3 URZ, UPT, UPT, URZ, URZ, URZ ;  /* 0x000000fffffff290 */ /* 0x000fe2000fffe0ff */
        /* <DEDUP_REMOVED lines=13> */
[----:B------:R-:W2:Y:S01]  /*5fe0*/  LDCU UR12, c[0x0][0xb20] ;  /* 0x00016400ff0c77ac */ /* 0x000ea20008000800 */
[----:B------:R-:W-:Y:S02]  /*5ff0*/  UIMAD.WIDE.U32 UR4, UR53, UR59, URZ ;  /* 0x0000003b350472a5 */ /* 0x000fe4000f8e00ff */
[----:B------:R-:W-:Y:S02]  /*6000*/  UIMAD.WIDE.U32 UR6, UR60, UR56, URZ ;  /* 0x000000383c0672a5 */ /* 0x000fe4000f8e00ff */
[----:B------:R-:W-:Y:S02]  /*6010*/  UISETP.NE.AND UP0, UPT, UR58, 0x1, UPT ;  /* 0x000000013a00788c */ /* 0x000fe4000bf05270 */
[----:B------:R-:W-:Y:S02]  /*6020*/  UIMAD.WIDE.U32 UR8, UR37, UR59, URZ ;  /* 0x0000003b250872a5 */ /* 0x000fe4000f8e00ff */
[----:B------:R-:W-:Y:S02]  /*6030*/  UIMAD.WIDE.U32 UR10, UR38, UR56, URZ ;  /* 0x00000038260a72a5 */ /* 0x000fe4000f8e00ff */
[----:B------:R-:W-:Y:S02]  /*6040*/  UISETP.NE.AND UP1, UPT, UR42, 0x1, UPT ;  /* 0x000000012a00788c */ /* 0x000fe4000bf25270 */
[----:B------:R-:W-:Y:S01]  /*6050*/  UISETP.NE.AND UP2, UPT, UR45, 0x1, UPT ;  /* 0x000000012d00788c */ /* 0x000fe2000bf45270 */
[----:B------:R-:W-:Y:S02]  /*6060*/  UMOV UR4, UR5 ;  /* 0x0000000500047c82 */ /* 0x000fe40008000000 */
[----:B--2---:R-:W-:Y:S03]  /*6070*/  USHF.R.U32.HI UR5, URZ, UR12, UR4 ;  /* 0x0000000cff057299 */ /* 0x004fe60008011604 */
[----:B------:R-:W-:Y:S02]  /*6080*/  UMOV UR4, UR7 ;  /* 0x0000000700047c82 */ /* 0x000fe40008000000 */
[----:B------:R-:W-:Y:S02]  /*6090*/  USHF.R.U32.HI UR7, URZ, UR57, UR4 ;  /* 0x00000039ff077299 */ /* 0x000fe40008011604 */
[----:B------:R-:W-:Y:S02]  /*60a0*/  USEL UR4, UR53, UR5, !UP0 ;  /* 0x0000000535047287 */ /* 0x000fe4000c000000 */
[----:B------:R-:W-:Y:S01]  /*60b0*/  USEL UR7, UR60, UR7, !UP1 ;  /* 0x000000073c077287 */ /* 0x000fe2000c800000 */
[----:B------:R-:W-:Y:S01]  /*60c0*/  UMOV UR5, UR9 ;  /* 0x0000000900057c82 */ /* 0x000fe20008000000 */
[----:B------:R-:W-:Y:S02]  /*60d0*/  UIMAD.WIDE.U32 UR8, UR4, UR40, URZ ;  /* 0x00000028040872a5 */ /* 0x000fe4000f8e00ff */
[----:B------:R-:W-:Y:S03]  /*60e0*/  USHF.R.U32.HI UR6, URZ, UR12, UR5 ;  /* 0x0000000cff067299 */ /* 0x000fe60008011605 */
[----:B------:R-:W-:Y:S01]  /*60f0*/  UMOV UR5, UR11 ;  /* 0x0000000b00057c82 */ /* 0x000fe20008000000 */
[----:B------:R-:W-:Y:S02]  /*6100*/  UIMAD.WIDE.U32 UR10, UR7, UR40, URZ ;  /* 0x00000028070a72a5 */ /* 0x000fe4000f8e00ff */
[----:B------:R-:W-:Y:S02]  /*6110*/  USHF.R.U32.HI UR12, URZ, UR57, UR5 ;  /* 0x00000039ff0c7299 */ /* 0x000fe40008011605 */
[----:B------:R-:W-:Y:S01]  /*6120*/  USEL UR6, UR37, UR6, !UP0 ;  /* 0x0000000625067287 */ /* 0x000fe2000c000000 */
[----:B------:R-:W-:Y:S02]  /*6130*/  UMOV UR5, UR9 ;  /* 0x0000000900057c82 */ /* 0x000fe40008000000 */
[----:B------:R-:W-:Y:S01]  /*6140*/  UMOV UR10, UR11 ;  /* 0x0000000b000a7c82 */ /* 0x000fe20008000000 */
[----:B------:R-:W-:Y:S02]  /*6150*/  @UP2 USHF.R.U32.HI UR4, URZ, UR41, UR5 ;  /* 0x00000029ff042299 */ /* 0x000fe40008011605 */
[----:B------:R-:W-:Y:S02]  /*6160*/  @UP2 USHF.R.U32.HI UR7, URZ, UR41, UR10 ;  /* 0x00000029ff072299 */ /* 0x000fe4000801160a */
[----:B------:R-:W-:Y:S02]  /*6170*/  UIMAD UR4, UR45, UR4, URZ ;  /* 0x000000042d0472a4 */ /* 0x000fe4000f8e02ff */
        /* <DEDUP_REMOVED lines=8> */
[----:B------:R-:W-:Y:S02]  /*6200*/  USEL UR11, UR6, UR4, !UP2 ;  /* 0x00000004060b7287 */ /* 0x000fe4000d000000 */
[----:B------:R-:W-:Y:S02]  /*6210*/  UIADD3 UR8, UPT, UPT, -UR5, URZ, URZ ;  /* 0x000000ff05087290 */ /* 0x000fe4000fffe1ff */
[----:B------:R-:W-:Y:S01]  /*6220*/  UIADD3 UR10, UPT, UPT, -UR11, URZ, URZ ;  /* 0x000000ff0b0a7290 */ /* 0x000fe2000fffe1ff */
[----:B------:R-:W-:Y:S01]  /*6230*/  @!UP0 UMOV UR4, UR9 ;  /* 0x0000000900048c82 */ /* 0x000fe20008000000 */
[----:B------:R-:W-:Y:S02]  /*6240*/  UIADD3 UR9, UPT, UPT, -UR6, URZ, URZ ;  /* 0x000000ff06097290 */ /* 0x000fe4000fffe1ff */
[----:B------:R-:W-:Y:S02]  /*6250*/  @!UP0 USHF.R.U32.HI UR4, URZ, UR41, UR4 ;  /* 0x00000029ff048299 */ /* 0x000fe40008011604 */
[----:B------:R-:W-:Y:S02]  /*6260*/  UIMAD UR10, UR45, UR10, UR6 ;  /* 0x0000000a2d0a72a4 */ /* 0x000fe4000f8e0206 */
[----:B------:R-:W-:Y:S04]  /*6270*/  @!UP0 USEL UR4, UR5, UR4, !UP2 ;  /* 0x0000000405048287 */ /* 0x000fe8000d000000 */
[----:B------:R-:W-:Y:S02]  /*6280*/  @!UP0 UIMAD UR10, UR7, UR10, UR4 ;  /* 0x0000000a070a82a4 */ /* 0x000fe4000f8e0204 */
[----:B------:R-:W-:Y:S02]  /*6290*/  @!UP0 UIADD3 UR11, UPT, UPT, UR11, -UR4, URZ ;  /* 0x800000040b0b8290 */ /* 0x000fe4000fffe0ff */
[----:B------:R-:W-:Y:S02]  /*62a0*/  UIMAD UR7, UR42, UR8, UR38 ;  /* 0x000000082a0772a4 */ /* 0x000fe4000f8e0226 */
[----:B------:R-:W-:Y:S02]  /*62b0*/  @!UP0 UIMAD UR6, UR11, UR45, UR5 ;  /* 0x0000002d0b0682a4 */ /* 0x000fe4000f8e0205 */
[----:B------:R-:W-:Y:S01]  /*62c0*/  UIMAD UR4, UR58, UR9, UR37 ;  /* 0x000000093a0472a4 */ /* 0x000fe2000f8e0225 */
[----:B------:R-:W-:Y:S02]  /*62d0*/  @!UP0 UMOV UR5, UR10 ;  /* 0x0000000a00058c82 */ /* 0x000fe40008000000 */
[----:B------:R-:W-:Y:S02]  /*62e0*/  UIMAD UR38, UR5, UR42, UR7 ;  /* 0x0000002a052672a4 */ /* 0x000fe4000f8e0207 */
[----:B------:R-:W-:Y:S11]  /*62f0*/  UIMAD UR37, UR6, UR58, UR4 ;  /* 0x0000003a062572a4 */ /* 0x000ff6000f8e0204 */
[----:B------:R-:W-:Y:S01]  /*6300*/  @!UPT UIADD3 URZ, UPT, UPT, URZ, URZ, URZ ;  /* 0x000000fffffff290 */ /* 0x000fe2000fffe0ff */
.L_x_104:
[----:B------:R-:W-:Y:S01]  /*6310*/  UISETP.NE.AND UP0, UPT, UR39, 0x1, UPT ;  /* 0x000000012700788c */ /* 0x000fe2000bf05270 */
[----:B------:R-:W-:Y:S01]  /*6320*/  LOP3.LUT P0, RZ, R53, 0x90, RZ, 0xc0, !PT ;  /* 0x0000009035ff7812 */ /* 0x000fe2000780c0ff */
[----:B------:R-:W-:Y:S01]  /*6330*/  USHF.L.U32 UR50, UR20, 0x6, URZ ;  /* 0x0000000614327899 */ /* 0x000fe200080006ff */
[----:B------:R-:W-:Y:S01]  /*6340*/  BSSY.RECONVERGENT B6, `(.L_x_105) ;  /* 0x0000034000067945 */ /* 0x000fe20003800200 */
[----:B------:R-:W-:Y:S01]  /*6350*/  USHF.L.U32 UR49, UR28, 0x7, URZ ;  /* 0x000000071c317899 */ /* 0x000fe200080006ff */
[----:B------:R-:W-:Y:S06]  /*6360*/  IADD3 R56, PT, PT, R56, 0x1, RZ ;  /* 0x0000000138387810 */ /* 0x000fec0007ffe0ff */
[----:B------:R-:W2:Y:S01]  /*6370*/  @!UP0 LDCU.128 UR12, c[0x0][0xb10] ;  /* 0x00016200ff0c87ac */ /* 0x000ea20008000c00 */
[----:B------:R-:W3:Y:S01]  /*6380*/  @!UP0 LDCU UR5, c[0x0][0xb0c] ;  /* 0x00016180ff0587ac */ /* 0x000ee20008000800 */
[----:B------:R-:W4:Y:S01]  /*6390*/  @!UP0 LDCU UR10, c[0x0][0xb20] ;  /* 0x00016400ff0a87ac */ /* 0x000f220008000800 */
[----:B--2---:R-:W-:Y:S02]  /*63a0*/  UIMAD.WIDE.U32 UR8, UR38, UR12, URZ ;  /* 0x0000000c260872a5 */ /* 0x004fe4000f8e00ff */
[----:B------:R-:W-:Y:S02]  /*63b0*/  UIMAD.WIDE.U32 UR6, UR37, UR15, URZ ;  /* 0x0000000f250672a5 */ /* 0x000fe4000f8e00ff */
[----:B------:R-:W-:Y:S03]  /*63c0*/  @!UP0 UISETP.NE.AND UP1, UPT, UR14, 0x1, UPT ;  /* 0x000000010e00888c */ /* 0x000fe6000bf25270 */
[----:B------:R-:W-:Y:S01]  /*63d0*/  @!UP0 UMOV UR4, UR9 ;  /* 0x0000000900048c82 */ /* 0x000fe20008000000 */
[----:B---3--:R-:W-:Y:S02]  /*63e0*/  @!UP0 UISETP.NE.AND UP2, UPT, UR5, 0x1, UPT ;  /* 0x000000010500888c */ /* 0x008fe4000bf45270 */
[----:B------:R-:W-:Y:S01]  /*63f0*/  @!UP0 USHF.R.U32.HI UR4, URZ, UR13, UR4 ;  /* 0x0000000dff048299 */ /* 0x000fe20008011604 */
[----:B------:R-:W-:Y:S02]  /*6400*/  @!UP0 UMOV UR6, UR7 ;  /* 0x0000000700068c82 */ /* 0x000fe40008000000 */
[----:B----4-:R-:W-:Y:S02]  /*6410*/  @!UP0 USHF.R.U32.HI UR6, URZ, UR10, UR6 ;  /* 0x0000000aff068299 */ /* 0x010fe40008011606 */
[----:B------:R-:W-:Y:S02]  /*6420*/  @!UP0 USEL UR7, UR38, UR4, !UP2 ;  /* 0x0000000426078287 */ /* 0x000fe4000d000000 */
[----:B------:R-:W-:Y:S04]  /*6430*/  @!UP0 USEL UR6, UR37, UR6, !UP1 ;  /* 0x0000000625068287 */ /* 0x000fe8000c800000 */
[----:B------:R-:W-:Y:S02]  /*6440*/  @!UP0 UIADD3 UR4, UPT, UPT, -UR7, UR6, URZ ;  /* 0x0000000607048290 */ /* 0x000fe4000fffe1ff */
[----:B------:R-:W-:Y:S02]  /*6450*/  @!UP0 UIADD3 UR6, UPT, UPT, UR7, -UR6, URZ ;  /* 0x8000000607068290 */ /* 0x000fe4000fffe0ff */
[----:B------:R-:W-:Y:S02]  /*6460*/  @!UP0 UIMAD UR38, UR4, UR5, UR38 ;  /* 0x00000005042682a4 */ /* 0x000fe4000f8e0226 */
[----:B------:R-:W-:Y:S01]  /*6470*/  @!UP0 UIMAD UR37, UR6, UR14, UR37 ;  /* 0x0000000e062582a4 */ /* 0x000fe2000f8e0225 */
[----:B------:R-:W-:Y:S11]  /*6480*/  @!P0 BRA `(.L_x_106) ;  /* 0x00000000007c8947 */ /* 0x000ff60003800000 */
[----:B------:R-:W2:Y:S01]  /*6490*/  LDCU.64 UR8, c[0x4][0x80] ;  /* 0x01001000ff0877ac */ /* 0x000ea20008000a00 */
[----:B------:R-:W-:Y:S01]  /*64a0*/  MOV R2, 0x0 ;  /* 0x0000000000027802 */ /* 0x000fe20000000f00 */
[----:B------:R-:W-:Y:S02]  /*64b0*/  HFMA2 R12, -RZ, RZ, 0, 5.9604644775390625e-08 ;  /* 0x00000001ff0c7431 */ /* 0x000fe400000001ff */
[----:B------:R-:W-:Y:S01]  /*64c0*/  IMAD.MOV.U32 R8, RZ, RZ, 0x70 ;  /* 0x00000070ff087424 */ /* 0x000fe200078e00ff */
[----:B------:R3:W4:Y:S01]  /*64d0*/  LDC.64 R14, c[0x4][R2] ;  /* 0x01000000020e7b82 */ /* 0x0007220000000a00 */
[----:B------:R-:W1:Y:S01]  /*64e0*/  LDCU.64 UR6, c[0x4][0x88] ;  /* 0x01001100ff0677ac */ /* 0x000e620008000a00 */
[----:B------:R-:W-:Y:S01]  /*64f0*/  IMAD.MOV.U32 R13, RZ, RZ, RZ ;  /* 0x000000ffff0d7224 */ /* 0x000fe200078e00ff */
[----:B------:R-:W1:Y:S01]  /*6500*/  LDCU.64 UR4, c[0x4][0x8] ;  /* 0x01000100ff0477ac */ /* 0x000e620008000a00 */
[----:B--2---:R-:W-:Y:S01]  /*6510*/  MOV R5, UR9 ;  /* 0x0000000900057c02 */ /* 0x004fe20008000f00 */
[----:B------:R-:W-:Y:S01]  /*6520*/  IMAD.U32 R4, RZ, RZ, UR8 ;  /* 0x00000008ff047e24 */ /* 0x000fe2000f8e00ff */
[----:B-1----:R-:W-:Y:S01]  /*6530*/  MOV R7, UR7 ;  /* 0x0000000700077c02 */ /* 0x002fe20008000f00 */
[----:B------:R-:W-:Y:S01]  /*6540*/  IMAD.U32 R6, RZ, RZ, UR6 ;  /* 0x00000006ff067e24 */ /* 0x000fe2000f8e00ff */
[----:B------:R-:W-:Y:S01]  /*6550*/  MOV R11, UR5 ;  /* 0x00000005000b7c02 */ /* 0x000fe20008000f00 */
[----:B------:R-:W-:Y:S02]  /*6560*/  IMAD.U32 R10, RZ, RZ, UR4 ;  /* 0x00000004ff0a7e24 */ /* 0x000fe4000f8e00ff */
[----:B------:R-:W-:Y:S07]  /*6570*/  LEPC R20, `(.L_x_107) ;  /* 0x000000001014794e */ /* 0x000fee0000000000 */
[----:B---345:R-:W-:Y:S05]  /*6580*/  CALL.ABS.NOINC R14 ;  /* 0x000000000e007343 */ /* 0x038fea0003c00000 */
.L_x_107:
[----:B------:R-:W1:Y:S01]  /*6590*/  LDCU.64 UR8, c[0x4][0x80] ;  /* 0x01001000ff0877ac */ /* 0x000e620008000a00 */
[----:B------:R-:W2:Y:S01]  /*65a0*/  LDC.64 R2, c[0x4][R2] ;  /* 0x0100000002027b82 */ /* 0x000ea20000000a00 */
[----:B------:R-:W-:Y:S02]  /*65b0*/  HFMA2 R12, -RZ, RZ, 0, 5.9604644775390625e-08 ;  /* 0x00000001ff0c7431 */ /* 0x000fe400000001ff */
[----:B------:R-:W-:Y:S02]  /*65c0*/  IMAD.MOV.U32 R8, RZ, RZ, 0x70 ;  /* 0x00000070ff087424 */ /* 0x000fe400078e00ff */
[----:B------:R-:W-:Y:S01]  /*65d0*/  IMAD.MOV.U32 R13, RZ, RZ, RZ ;  /* 0x000000ffff0d7224 */ /* 0x000fe200078e00ff */
[----:B------:R-:W3:Y:S01]  /*65e0*/  LDCU.64 UR6, c[0x4][0x88] ;  /* 0x01001100ff0677ac */ /* 0x000ee20008000a00 */
[----:B------:R-:W4:Y:S01]  /*65f0*/  LDCU.64 UR4, c[0x4][0x8] ;  /* 0x01000100ff0477ac */ /* 0x000f220008000a00 */
[----:B-1----:R-:W-:Y:S02]  /*6600*/  MOV R4, UR8 ;  /* 0x0000000800047c02 */ /* 0x002fe40008000f00 */
[----:B------:R-:W-:Y:S02]  /*6610*/  MOV R5, UR9 ;  /* 0x0000000900057c02 */ /* 0x000fe40008000f00 */
[----:B---3--:R-:W-:Y:S01]  /*6620*/  MOV R7, UR7 ;  /* 0x0000000700077c02 */ /* 0x008fe20008000f00 */
[----:B------:R-:W-:Y:S01]  /*6630*/  IMAD.U32 R6, RZ, RZ, UR6 ;  /* 0x00000006ff067e24 */ /* 0x000fe2000f8e00ff */
[----:B----4-:R-:W-:Y:S01]  /*6640*/  MOV R11, UR5 ;  /* 0x00000005000b7c02 */ /* 0x010fe20008000f00 */
[----:B------:R-:W-:Y:S02]  /*6650*/  IMAD.U32 R10, RZ, RZ, UR4 ;  /* 0x00000004ff0a7e24 */ /* 0x000fe4000f8e00ff */
[----:B------:R-:W-:Y:S07]  /*6660*/  LEPC R20, `(.L_x_106) ;  /* 0x000000001014794e */ /* 0x000fee0000000000 */
[----:B--2---:R-:W-:Y:S05]  /*6670*/  CALL.ABS.NOINC R2 ;  /* 0x0000000002007343 */ /* 0x004fea0003c00000 */
.L_x_106:
[----:B------:R-:W-:Y:S05]  /*6680*/  BSYNC.RECONVERGENT B6 ;  /* 0x0000000000067941 */ /* 0x000fea0003800200 */
.L_x_105:
[----:B------:R-:W-:Y:S02]  /*6690*/  ISETP.NE.U32.AND P0, PT, RZ, UR54, PT ;  /* 0x00000036ff007c0c */ /* 0x000fe4000bf05070 */
[C---:B------:R-:W-:Y:S02]  /*66a0*/  ISETP.NE.U32.AND P1, PT, R46.reuse, RZ, PT ;  /* 0x000000ff2e00720c */ /* 0x040fe40003f25070 */
[----:B------:R-:W-:Y:S02]  /*66b0*/  ISETP.NE.U32.AND P4, PT, R46, RZ, PT ;  /* 0x000000ff2e00720c */ /* 0x000fe40003f85070 */
[----:B------:R-:W-:Y:S02]  /*66c0*/  ISETP.NE.AND.EX P0, PT, RZ, UR55, PT, P0 ;  /* 0x00000037ff007c0c */ /* 0x000fe4000bf05300 */
[C---:B------:R-:W-:Y:S02]  /*66d0*/  ISETP.NE.AND.EX P1, PT, R47.reuse, RZ, PT, P1 ;  /* 0x000000ff2f00720c */ /* 0x040fe40003f25310 */
[----:B------:R-:W-:Y:S02]  /*66e0*/  ISETP.NE.AND.EX P4, PT, R47, RZ, P0, P4 ;  /* 0x000000ff2f00720c */ /* 0x000fe40000785340 */
[----:B------:R-:W-:Y:S02]  /*66f0*/  ISETP.NE.U32.AND P5, PT, R42, RZ, PT ;  /* 0x000000ff2a00720c */ /* 0x000fe40003fa5070 */
[----:B------:R-:W-:Y:S02]  /*6700*/  ISETP.NE.U32.AND P3, PT, RZ, UR54, PT ;  /* 0x00000036ff007c0c */ /* 0x000fe4000bf65070 */
[----:B------:R-:W-:Y:S02]  /*6710*/  PLOP3.LUT P2, PT, PT, PT, PT, 0x8, 0x80 ;  /* 0x000000000080781c */ /* 0x000fe40003f4e170 */
[----:B------:R-:W-:Y:S02]  /*6720*/  ISETP.NE.AND.EX P5, PT, R43, RZ, PT, P5 ;  /* 0x000000ff2b00720c */ /* 0x000fe40003fa5350 */
[----:B------:R-:W-:Y:S03]  /*6730*/  ISETP.NE.AND.EX P3, PT, RZ, UR55, PT, P3 ;  /* 0x00000037ff007c0c */ /* 0x000fe6000bf65330 */
[----:B------:R-:W-:Y:S01]  /*6740*/  @!P4 PLOP3.LUT P2, PT, P1, PT, PT, 0x80, 0x8 ;  /* 0x000000000008c81c */ /* 0x000fe20000f4f070 */
[----:B------:R-:W-:Y:S01]  /*6750*/  @!UPT UIADD3 URZ, UPT, UPT, URZ, URZ, URZ ;  /* 0x000000fffffff290 */ /* 0x000fe2000fffe0ff */
[----:B------:R-:W-:Y:S11]  /*6760*/  @!P1 BRA `(.L_x_108) ;  /* 0x0000000000309947 */ /* 0x000ff60003800000 */
        /* <DEDUP_REMOVED lines=12> */
.L_x_108:
[----:B------:R-:W-:Y:S05]  /*6830*/  @!P5 BRA `(.L_x_109) ;  /* 0x000000000024d947 */ /* 0x000fea0003800000 */
[----:B------:R-:W-:Y:S01]  /*6840*/  ISETP.NE.U32.AND P0, PT, R40, RZ, PT ;  /* 0x000000ff2800720c */ /* 0x000fe20003f05070 */
[----:B------:R-:W2:Y:S03]  /*6850*/  LDCU.64 UR4, c[0x0][0x358] ;  /* 0x00006b00ff0477ac */ /* 0x000ea60008000a00 */
[----:B------:R-:W-:Y:S11]  /*6860*/  ISETP.NE.AND.EX P0, PT, R41, RZ, PT, P0 ;  /* 0x000000ff2900720c */ /* 0x000ff60003f05300 */
[----:B------:R-:W-:Y:S02]  /*6870*/  @!UPT UIADD3 URZ, UPT, UPT, URZ, URZ, URZ ;  /* 0x000000fffffff290 */ /* 0x000fe4000fffe0ff */
[----:B------:R-:W4:Y:S01]  /*6880*/  @P0 LDC.64 R2, c[0x0][0x8a8] ;  /* 0x00022a00ff020b82 */ /* 0x000f220000000a00 */
[----:B-1----:R-:W-:Y:S04]  /*6890*/  @P0 IMAD R0, R42, UR36, RZ ;  /* 0x000000242a000c24 */ /* 0x002fe8000f8e02ff */
[----:B----4-:R-:W-:Y:S05]  /*68a0*/  @P0 IMAD.WIDE R2, R0, 0x4, R2 ;  /* 0x0000000400020825 */ /* 0x010fea00078e0202 */
[----:B--2--5:R2:W5:Y:S02]  /*68b0*/  @P0 LDG.E R24, desc[UR4][R2.64] ;  /* 0x0000000402180981 */ /* 0x024564000c1e1900 */
[----:B--2---:R-:W4:Y:S02]  /*68c0*/  @!P0 LDC R24, c[0x0][0x8a0] ;  /* 0x00022800ff188b82 */ /* 0x004f240000000800 */
.L_x_109:
[----:B---3-5:R-:W-:Y:S01]  /*68d0*/  FSETP.NEU.AND P0, PT, R27, RZ, PT ;  /* 0x000000ff1b00720b */ /* 0x028fe20003f0d000 */
[----:B------:R-:W-:Y:S01]  /*68e0*/  IMAD.SHL.U32 R57, R48, 0x2, RZ ;  /* 0x0000000230397824 */ /* 0x000fe200078e00ff */
[----:B------:R-:W-:Y:S01]  /*68f0*/  SEL R3, RZ, 0xffffffff, P3 ;  /* 0xffffffffff037807 */ /* 0x000fe20001800000 */
[----:B------:R-:W-:Y:S01]  /*6900*/  BSSY B1, `(.L_x_110) ;  /* 0x0000033000017945 */ /* 0x000fe20003800000 */
[----:B------:R-:W-:Y:S01]  /*6910*/  @!P4 LOP3.LUT P3, RZ, R50, 0xff, RZ, 0xc0, !PT ;  /* 0x000000ff32ffc812 */ /* 0x000fe2000786c0ff */
[----:B------:R-:W-:Y:S01]  /*6920*/  IMAD.MOV.U32 R64, RZ, RZ, 0x1 ;  /* 0x00000001ff407424 */ /* 0x000fe200078e00ff */
[----:B-1----:R-:W-:Y:S01]  /*6930*/  @!P4 SEL R0, RZ, 0xffffffff, P0 ;  /* 0xffffffffff00c807 */ /* 0x002fe20000000000 */
[----:B------:R-:W-:Y:S01]  /*6940*/  IMAD R25, R22, 0x40, R23 ;  /* 0x0000004016197824 */ /* 0x000fe200078e0217 */
[----:B------:R-:W-:Y:S01]  /*6950*/  LOP3.LUT R60, R60, 0x1, RZ, 0x3c, !PT ;  /* 0x000000013c3c7812 */ /* 0x000fe200078e3cff */
[----:B------:R-:W-:Y:S01]  /*6960*/  IMAD.MOV.U32 R26, RZ, RZ, RZ ;  /* 0x000000ffff1a7224 */ /* 0x000fe200078e00ff */
[----:B------:R-:W-:Y:S02]  /*6970*/  @P2 SEL R0, R3, R0, !P3 ;  /* 0x0000000003002207 */ /* 0x000fe40005800000 */
[----:B------:R-:W-:Y:S02]  /*6980*/  CS2R R38, SRZ ;  /* 0x0000000000267805 */ /* 0x000fe4000001ff00 */
[----:B------:R-:W-:Y:S02]  /*6990*/  LEA R54, R22, UR43, 0x3 ;  /* 0x0000002b16367c11 */ /* 0x000fe4000f8e18ff */
[----:B------:R-:W-:Y:S02]  /*69a0*/  CS2R R36, SRZ ;  /* 0x0000000000247805 */ /* 0x000fe4000001ff00 */
[----:B------:R-:W-:Y:S02]  /*69b0*/  @!P4 LOP3.LUT R0, R0, 0x1, RZ, 0xc0, !PT ;  /* 0x000000010000c812 */ /* 0x000fe400078ec0ff */
[----:B------:R-:W-:Y:S02]  /*69c0*/  CS2R R30, SRZ ;  /* 0x00000000001e7805 */ /* 0x000fe4000001ff00 */
[----:B------:R-:W-:Y:S02]  /*69d0*/  SEL R2, RZ, 0xffffffff, P0 ;  /* 0xffffffffff027807 */ /* 0x000fe40000000000 */
[----:B------:R-:W-:Y:S02]  /*69e0*/  CS2R R28, SRZ ;  /* 0x00000000001c7805 */ /* 0x000fe4000001ff00 */
[----:B------:R-:W-:Y:S01]  /*69f0*/  ISETP.NE.U32.OR P6, PT, R0, 0x1, P4 ;  /* 0x000000010000780c */ /* 0x000fe200027c5470 */
[----:B------:R-:W-:Y:S01]  /*6a00*/  VIADD R63, R57, UR43 ;  /* 0x0000002b393f7c36 */ /* 0x000fe20008000000 */
[----:B------:R-:W-:Y:S02]  /*6a10*/  LOP3.LUT P4, R55, R50, 0xff, RZ, 0xc0, !PT ;  /* 0x000000ff32377812 */ /* 0x000fe4000788c0ff */
[----:B------:R-:W-:Y:S02]  /*6a20*/  P2R R62, PR, RZ, 0x40 ;  /* 0x00000040ff3e7803 */ /* 0x000fe40000000000 */
[----:B------:R-:W-:Y:S04]  /*6a30*/  @P1 SEL R2, R3, R2, !P4 ;  /* 0x0000000203021207 */ /* 0x000fe80006000000 */
[----:B------:R-:W-:Y:S03]  /*6a40*/  LOP3.LUT R2, R2, 0x1, RZ, 0xc0, !PT ;  /* 0x0000000102027812 */ /* 0x000fe600078ec0ff */
[----:B------:R-:W-:Y:S02]  /*6a50*/  @P6 SHF.L.U32 R0, R60, 0x1f, RZ ;  /* 0x0000001f3c006819 */ /* 0x000fe400000006ff */
[----:B------:R-:W-:Y:S02]  /*6a60*/  ISETP.NE.U32.AND P5, PT, R2, 0x1, PT ;  /* 0x000000010200780c */ /* 0x000fe40003fa5070 */
[----:B------:R1:W2:Y:S02]  /*6a70*/  @P6 SYNCS.PHASECHK.TRANS64.TRYWAIT P3, [UR43+0x60], R0 ;  /* 0x00006000ff0065a7 */ /* 0x0002a4000806112b */
[----:B------:R-:W-:Y:S02]  /*6a80*/  P2R R65, PR, RZ, 0x20 ;  /* 0x00000020ff417803 */ /* 0x000fe40000000000 */
[----:B-1----:R-:W-:Y:S04]  /*6a90*/  SHF.L.U32 R0, R59, 0x1f, RZ ;  /* 0x0000001f3b007819 */ /* 0x002fe800000006ff */
[----:B------:R1:W3:Y:S01]  /*6aa0*/  SYNCS.PHASECHK.TRANS64.TRYWAIT P2, [R54+URZ+0xd0], R0 ;  /* 0x0000d000360075a7 */ /* 0x0002e200080411ff */
[----:B--2---:R-:W-:Y:S01]  /*6ab0*/  @P6 SEL R64, RZ, 0x1, !P3 ;  /* 0x00000001ff406807 */ /* 0x004fe20005800000 */
[----:B-1----:R-:W-:Y:S06]  /*6ac0*/  @!P6 BRA `(.L_x_111) ;  /* 0x000000000058e947 */ /* 0x002fec0003800000 */
[----:B------:R-:W-:Y:S01]  /*6ad0*/  VIADD R2, R63, 0x200 ;  /* 0x000002003f027836 */ /* 0x000fe20000000000 */
[----:B------:R-:W-:Y:S01]  /*6ae0*/  LOP3.LUT P6, RZ, R49, 0x40, RZ, 0xc0, !PT ;  /* 0x0000004031ff7812 */ /* 0x000fe200078cc0ff */
[----:B------:R-:W-:Y:S01]  /*6af0*/  BSSY B0, `(.L_x_112) ;  /* 0x000000e000007945 */ /* 0x000fe20003800000 */
[----:B------:R-:W-:Y:S01]  /*6b00*/  ISETP.NE.AND P1, PT, R64, RZ, PT ;  /* 0x000000ff4000720c */ /* 0x000fe20003f25270 */
[----:B------:R-:W-:Y:S01]  /*6b10*/  @P5 VIADD R4, R63, 0x210 ;  /* 0x000002103f045836 */ /* 0x000fe20000000000 */
[----:B------:R-:W-:Y:S01]  /*6b20*/  PLOP3.LUT P0, PT, PT, PT, PT, 0x8, 0x80 ;  /* 0x000000000080781c */ /* 0x000fe20003f0e170 */
[----:B------:R-:W-:Y:S01]  /*6b30*/  IMAD.MOV.U32 R39, RZ, RZ, RZ ;  /* 0x000000ffff277224 */ /* 0x000fe200078e00ff */
[----:B------:R-:W-:Y:S02]  /*6b40*/  @P5 PLOP3.LUT P0, PT, P6, PT, PT, 0x80, 0x8 ;  /* 0x000000000008581c */ /* 0x000fe4000370f070 */
[----:B------:R-:W-:Y:S02]  /*6b50*/  CS2R R36, SRZ ;  /* 0x0000000000247805 */ /* 0x000fe4000001ff00 */
[----:B------:R-:W-:Y:S02]  /*6b60*/  CS2R R30, SRZ ;  /* 0x00000000001e7805 */ /* 0x000fe4000001ff00 */
[----:B------:R-:W-:Y:S07]  /*6b70*/  CS2R R28, SRZ ;  /* 0x00000000001c7805 */ /* 0x000fee000001ff00 */
[----:B------:R-:W-:Y:S01]  /*6b80*/  @P0 VIADD R4, R2, 0xfffffff0 ;  /* 0xfffffff002040836 */ /* 0x000fe20000000000 */
[----:B------:R-:W-:Y:S06]  /*6b90*/  @P1 BRA `(.L_x_113) ;  /* 0x00000000000c1947 */ /* 0x000fec0003800000 */
[----:B------:R-:W-:Y:S04]  /*6ba0*/  SHF.L.U32 R3, R60, 0x1f, RZ ;  /* 0x0000001f3c037819 */ /* 0x000fe800000006ff */
[----:B------:R-:W1:Y:S02]  /*6bb0*/  SYNCS.PHASECHK.TRANS64.TRYWAIT P0, [UR43+0x60], R3 ;  /* 0x00006003ff0075a7 */ /* 0x000e64000800112b */
[----:B-1----:R-:W-:Y:S05]  /*6bc0*/  @!P0 BRA `(.L_x_114) ;  /* 0x0000003000808947 */ /* 0x002fea0003800000 */
.L_x_113:
[----:B------:R-:W-:Y:S05]  /*6bd0*/  BSYNC B0 ;  /* 0x0000000000007941 */ /* 0x000fea0003800000 */
.L_x_112:
[----:B------:R-:W-:Y:S01]  /*6be0*/  ISETP.NE.AND P0, PT, R65, RZ, PT ;  /* 0x000000ff4100720c */ /* 0x000fe20003f05270 */
[----:B------:R-:W-:Y:S11]  /*6bf0*/  HFMA2 R26, -RZ, RZ, 0, 5.9604644775390625e-08 ;  /* 0x00000001ff1a7431 */ /* 0x000ff600000001ff */
[----:B------:R-:W-:Y:S01]  /*6c00*/  @!UPT UIADD3 URZ, UPT, UPT, URZ, URZ, URZ ;  /* 0x000000fffffff290 */ /* 0x000fe2000fffe0ff */
[----:B------:R2:W1:Y:S04]  /*6c10*/  @P0 LDS.128 R36, [R4] ;  /* 0x0000000004240984 */ /* 0x0004680000000c00 */
[----:B------:R2:W1:Y:S02]  /*6c20*/  @P0 LDS.128 R28, [R57+UR43+0x200] ;  /* 0x0002002b391c0984 */ /* 0x0004640008000c00 */
.L_x_111:
[----:B------:R-:W-:Y:S05]  /*6c30*/  BSYNC B1 ;  /* 0x0000000000017941 */ /* 0x000fea0003800000 */
.L_x_110:
[----:B-1----:R-:W-:Y:S04]  /*6c40*/  SHF.R.U32.HI R2, RZ, 0x15, R25 ;  /* 0x00000015ff027819 */ /* 0x002fe80000011619 */
[----:B------:R-:W-:Y:S01]  /*6c50*/  LOP3.LUT P0, RZ, R2, 0x3, R51, 0x48, !PT ;  /* 0x0000000302ff7812 */ /* 0x000fe20007804833 */
[----:B------:R-:W-:Y:S01]  /*6c60*/  @!UPT UIADD3 URZ, UPT, UPT, URZ, URZ, URZ ;  /* 0x000000fffffff290 */ /* 0x000fe2000fffe0ff */
[----:B---3--:R-:W-:Y:S11]  /*6c70*/  @P2 BRA `(.L_x_115) ;  /* 0x0000000000082947 */ /* 0x008ff60003800000 */
[----:B------:R-:W1:Y:S02]  /*6c80*/  SYNCS.PHASECHK.TRANS64.TRYWAIT P1, [R54+URZ+0xd0], R0 ;  /* 0x0000d000360075a7 */ /* 0x000e6400080211ff */
[----:B-1----:R-:W-:Y:S05]  /*6c90*/  @!P1 BRA `(.L_x_116) ;  /* 0x0000003000649947 */ /* 0x002fea0003800000 */
.L_x_115:
[----:B------:R-:W-:Y:S05]  /*6ca0*/  @!P0 BRA `(.L_x_117) ;  /* 0x0000000000408947 */ /* 0x000fea0003800000 */
[----:B------:R-:W3:Y:S01]  /*6cb0*/  LDCU.64 UR8, c[0x4][0x70] ;  /* 0x01000e00ff0877ac */ /* 0x000ee20008000a00 */
[----:B------:R-:W-:Y:S01]  /*6cc0*/  MOV R3, 0x0 ;  /* 0x0000000000037802 */ /* 0x000fe20000000f00 */
[----:B------:R-:W-:Y:S02]  /*6cd0*/  HFMA2 R12, -RZ, RZ, 0, 5.9604644775390625e-08 ;  /* 0x00000001ff0c7431 */ /* 0x000fe400000001ff */
[----:B------:R-:W-:Y:S02]  /*6ce0*/  IMAD.MOV.U32 R8, RZ, RZ, 0x192 ;  /* 0x00000192ff087424 */ /* 0x000fe400078e00ff */
[----:B------:R-:W-:Y:S01]  /*6cf0*/  IMAD.MOV.U32 R13, RZ, RZ, RZ ;  /* 0x000000ffff0d7224 */ /* 0x000fe200078e00ff */
[----:B------:R-:W5:Y:S01]  /*6d00*/  LDCU.64 UR6, c[0x4][0x78] ;  /* 0x01000f00ff0677ac */ /* 0x000f620008000a00 */
[----:B------:R-:W1:Y:S01]  /*6d10*/  LDC.64 R2, c[0x4][R3] ;  /* 0x0100000003027b82 */ /* 0x000e620000000a00 */
[----:B------:R-:W4:Y:S01]  /*6d20*/  LDCU.64 UR4, c[0x4][0x10] ;  /* 0x01000200ff0477ac */ /* 0x000f220008000a00 */
[----:B---3--:R-:W-:Y:S01]  /*6d30*/  MOV R5, UR9 ;  /* 0x0000000900057c02 */ /* 0x008fe20008000f00 */
[----:B--2---:R-:W-:Y:S01]  /*6d40*/  IMAD.U32 R4, RZ, RZ, UR8 ;  /* 0x00000008ff047e24 */ /* 0x004fe2000f8e00ff */
[----:B-----5:R-:W-:Y:S01]  /*6d50*/  MOV R7, UR7 ;  /* 0x0000000700077c02 */ /* 0x020fe20008000f00 */
[----:B------:R-:W-:Y:S01]  /*6d60*/  IMAD.U32 R6, RZ, RZ, UR6 ;  /* 0x00000006ff067e24 */ /* 0x000fe2000f8e00ff */
[----:B----4-:R-:W-:Y:S01]  /*6d70*/  MOV R11, UR5 ;  /* 0x00000005000b7c02 */ /* 0x010fe20008000f00 */
[----:B------:R-:W-:Y:S02]  /*6d80*/  IMAD.U32 R10, RZ, RZ, UR4 ;  /* 0x00000004ff0a7e24 */ /* 0x000fe4000f8e00ff */
[----:B------:R-:W-:Y:S07]  /*6d90*/  LEPC R20, `(.L_x_117) ;  /* 0x000000001014794e */ /* 0x000fee0000000000 */
[----:B-1----:R-:W-:Y:S05]  /*6da0*/  CALL.ABS.NOINC R2 ;  /* 0x0000000002007343 */ /* 0x002fea0003c00000 */
.L_x_117:
[----:B------:R-:W-:Y:S05]  /*6db0*/  WARPSYNC.ALL ;  /* 0x0000000000007948 */ /* 0x000fea0003800000 */
[----:B------:R-:W-:Y:S01]  /*6dc0*/  R2UR UR4, R25 ;  /* 0x00000000190472ca */ /* 0x000fe200000e0000 */
[--C-:B------:R-:W-:Y:S01]  /*6dd0*/  HADD2.F32 R3, -RZ, R28.reuse.H0_H0 ;  /* 0x2000001cff037230 */ /* 0x100fe20000004100 */
[----:B------:R-:W-:Y:S01]  /*6de0*/  MOV R66, 0x10 ;  /* 0x0000001000427802 */ /* 0x000fe20000000f00 */
[--C-:B------:R-:W-:Y:S01]  /*6df0*/  HADD2.F32 R20, -RZ, R29.reuse.H0_H0 ;  /* 0x2000001dff147230 */ /* 0x100fe20000004100 */
[----:B------:R-:W-:Y:S01]  /*6e00*/  LOP3.LUT P6, RZ, R49, 0x40, RZ, 0xc0, !PT ;  /* 0x0000004031ff7812 */ /* 0x000fe200078cc0ff */
[----:B------:R-:W-:Y:S01]  /*6e10*/  HADD2.F32 R21, -RZ, R29.H1_H1 ;  /* 0x3000001dff157230 */ /* 0x000fe20000004100 */
[----:B------:R-:W-:Y:S01]  /*6e20*/  ISETP.NE.AND P0, PT, R61, RZ, PT ;  /* 0x000000ff3d00720c */ /* 0x000fe20003f05270 */
[----:B------:R-:W-:Y:S01]  /*6e30*/  BSSY.RECONVERGENT B0, `(.L_x_118) ;  /* 0x0000052000007945 */ /* 0x000fe20003800200 */
[----:B------:R-:W-:Y:S04]  /*6e40*/  SEL R66, R66, 0xfffffff0, !P6 ;  /* 0xfffffff042427807 */ /* 0x000fe80007000000 */
[----:B------:R-:W-:Y:S01]  /*6e50*/  IADD3 R63, PT, PT, R63, R66, RZ ;  /* 0x000000423f3f7210 */ /* 0x000fe20007ffe0ff */
[----:B--2---:R-:W1:Y:S02]  /*6e60*/  LDTM.x16 R4, tmem[UR4] ;  /* 0x00000004000479ee */ /* 0x004e640008240000 */
[C---:B-1--4-:R-:W-:Y:S01]  /*6e70*/  FMUL R0, R24.reuse, R4 ;  /* 0x0000000418007220 */ /* 0x052fe20000400000 */
[----:B------:R-:W-:Y:S02]  /*6e80*/  HADD2.F32 R4, -RZ, R28.H1_H1 ;  /* 0x3000001cff047230 */ /* 0x000fe40000004100 */
[C---:B------:R-:W-:Y:S01]  /*6e90*/  FMUL R2, R24.reuse, R5 ;  /* 0x0000000518027220 */ /* 0x040fe20000400000 */
[C---:B------:R-:W-:Y:S01]  /*6ea0*/  FMUL R7, R24.reuse, R7 ;  /* 0x0000000718077220 */ /* 0x040fe20000400000 */
[C---:B------:R-:W-:Y:S01]  /*6eb0*/  FFMA R0, R27.reuse, R3, R0 ;  /* 0x000000031b007223 */ /* 0x040fe20000000000 */
[C---:B------:R-:W-:Y:S01]  /*6ec0*/  FMUL R3, R24.reuse, R6 ;  /* 0x0000000618037220 */ /* 0x040fe20000400000 */
[C---:B------:R-:W-:Y:S01]  /*6ed0*/  FFMA R2, R27.reuse, R4, R2 ;  /* 0x000000041b027223 */ /* 0x040fe20000000002 */
[C---:B------:R-:W-:Y:S01]  /*6ee0*/  FMUL R4, R24.reuse, R8 ;  /* 0x0000000818047220 */ /* 0x040fe20000400000 */
[C---:B------:R-:W-:Y:S01]  /*6ef0*/  FMUL R8, R24.reuse, R12 ;  /* 0x0000000c18087220 */ /* 0x040fe20000400000 */
[----:B------:R-:W-:Y:S01]  /*6f00*/  FMUL R12, R24, R16 ;  /* 0x00000010180c7220 */ /* 0x000fe20000400000 */
[--C-:B------:R-:W-:Y:S01]  /*6f10*/  HADD2.F32 R16, -RZ, R30.reuse.H0_H0 ;  /* 0x2000001eff107230 */ /* 0x100fe20000004100 */
[----:B------:R-:W-:Y:S01]  /*6f20*/  F2FP.F16.F32.PACK_AB R32, R2, R0 ;  /* 0x000000000220723e */ /* 0x000fe200000000ff */
[----:B------:R-:W-:Y:S02]  /*6f30*/  HADD2.F32 R0, -RZ, R30.H1_H1 ;  /* 0x3000001eff007230 */ /* 0x000fe40000004100 */
[C---:B------:R-:W-:Y:S01]  /*6f40*/  FMUL R5, R24.reuse, R9 ;  /* 0x0000000918057220 */ /* 0x040fe20000400000 */
[C---:B------:R-:W-:Y:S01]  /*6f50*/  FFMA R3, R27.reuse, R20, R3 ;  /* 0x000000141b037223 */ /* 0x040fe20000000003 */
[C---:B------:R-:W-:Y:S01]  /*6f60*/  FFMA R7, R27.reuse, R21, R7 ;  /* 0x000000151b077223 */ /* 0x040fe20000000007 */
[--C-:B------:R-:W-:Y:S02]  /*6f70*/  HADD2.F32 R2, -RZ, R31.reuse.H0_H0 ;  /* 0x2000001fff027230 */ /* 0x100fe40000004100 */
[C---:B------:R-:W-:Y:S01]  /*6f80*/  FFMA R4, R27.reuse, R16, R4 ;  /* 0x000000101b047223 */ /* 0x040fe20000000004 */
[C---:B------:R-:W-:Y:S01]  /*6f90*/  FMUL R6, R24.reuse, R10 ;  /* 0x0000000a18067220 */ /* 0x040fe20000400000 */
[C---:B------:R-:W-:Y:S01]  /*6fa0*/  FFMA R5, R27.reuse, R0, R5 ;  /* 0x000000001b057223 */ /* 0x040fe20000000005 */
[----:B------:R-:W-:Y:S02]  /*6fb0*/  HADD2.F32 R16, -RZ, R31.H1_H1 ;  /* 0x3000001fff107230 */ /* 0x000fe40000004100 */
[C---:B------:R-:W-:Y:S01]  /*6fc0*/  FMUL R11, R24.reuse, R11 ;  /* 0x0000000b180b7220 */ /* 0x040fe20000400000 */
[--C-:B------:R-:W-:Y:S02]  /*6fd0*/  HADD2.F32 R0, -RZ, R36.reuse.H0_H0 ;  /* 0x20000024ff007230 */ /* 0x100fe40000004100 */
[----:B------:R-:W-:Y:S01]  /*6fe0*/  FFMA R6, R27, R2, R6 ;  /* 0x000000021b067223 */ /* 0x000fe20000000006 */
[----:B------:R-:W-:Y:S01]  /*6ff0*/  F2FP.F16.F32.PACK_AB R33, R7, R3 ;  /* 0x000000030721723e */ /* 0x000fe200000000ff */
[----:B------:R-:W-:Y:S02]  /*7000*/  HADD2.F32 R2, -RZ, R36.H1_H1 ;  /* 0x30000024ff027230 */ /* 0x000fe40000004100 */
[C---:B------:R-:W-:Y:S01]  /*7010*/  FFMA R11, R27.reuse, R16, R11 ;  /* 0x000000101b0b7223 */ /* 0x040fe2000000000b */
[C---:B------:R-:W-:Y:S01]  /*7020*/  FMUL R9, R24.reuse, R13 ;  /* 0x0000000d18097220 */ /* 0x040fe20000400000 */
[--C-:B------:R-:W-:Y:S02]  /*7030*/  HADD2.F32 R3, -RZ, R37.reuse.H0_H0 ;  /* 0x20000025ff037230 */ /* 0x100fe40000004100 */
[C---:B------:R-:W-:Y:S01]  /*7040*/  FFMA R8, R27.reuse, R0, R8 ;  /* 0x000000001b087223 */ /* 0x040fe20000000008 */
[C---:B------:R-:W-:Y:S01]  /*7050*/  FMUL R10, R24.reuse, R14 ;  /* 0x0000000e180a7220 */ /* 0x040fe20000400000 */
[----:B------:R-:W-:Y:S02]  /*7060*/  HADD2.F32 R0, -RZ, R37.H1_H1 ;  /* 0x30000025ff007230 */ /* 0x000fe40000004100 */
[C---:B------:R-:W-:Y:S01]  /*7070*/  FMUL R15, R24.reuse, R15 ;  /* 0x0000000f180f7220 */ /* 0x040fe20000400000 */
[C---:B------:R-:W-:Y:S01]  /*7080*/  FFMA R9, R27.reuse, R2, R9 ;  /* 0x000000021b097223 */ /* 0x040fe20000000009 */
[----:B------:R-:W-:Y:S01]  /*7090*/  FFMA R10, R27, R3, R10 ;  /* 0x000000031b0a7223 */ /* 0x000fe2000000000a */
[--C-:B------:R-:W-:Y:S01]  /*70a0*/  HADD2.F32 R2, -RZ, R38.reuse.H0_H0 ;  /* 0x20000026ff027230 */ /* 0x100fe20000004100 */
[----:B------:R-:W-:Y:S01]  /*70b0*/  F2FP.F16.F32.PACK_AB R34, R5, R4 ;  /* 0x000000040522723e */ /* 0x000fe200000000ff */
[----:B------:R-:W-:Y:S02]  /*70c0*/  HADD2.F32 R3, -RZ, R38.H1_H1 ;  /* 0x30000026ff037230 */ /* 0x000fe40000004100 */
[----:B------:R-:W-:Y:S01]  /*70d0*/  FFMA R15, R27, R0, R15 ;  /* 0x000000001b0f7223 */ /* 0x000fe2000000000f */
[C---:B------:R-:W-:Y:S01]  /*70e0*/  FMUL R13, R24.reuse, R17 ;  /* 0x00000011180d7220 */ /* 0x040fe20000400000 */
[--C-:B------:R-:W-:Y:S02]  /*70f0*/  HADD2.F32 R4, -RZ, R39.reuse.H0_H0 ;  /* 0x20000027ff047230 */ /* 0x100fe40000004100 */
[C---:B------:R-:W-:Y:S01]  /*7100*/  FMUL R14, R24.reuse, R18 ;  /* 0x00000012180e7220 */ /* 0x040fe20000400000 */
[----:B------:R-:W-:Y:S02]  /*7110*/  HADD2.F32 R0, -RZ, R39.H1_H1 ;  /* 0x30000027ff007230 */ /* 0x000fe40000004100 */
[----:B------:R-:W-:Y:S01]  /*7120*/  FMUL R19, R24, R19 ;  /* 0x0000001318137220 */ /* 0x000fe20000400000 */
[----:B------:R-:W-:Y:S01]  /*7130*/  F2FP.F16.F32.PACK_AB R35, R11, R6 ;  /* 0x000000060b23723e */ /* 0x000fe200000000ff */
[C---:B------:R-:W-:Y:S01]  /*7140*/  FFMA R12, R27.reuse, R2, R12 ;  /* 0x000000021b0c7223 */ /* 0x040fe2000000000c */
[C---:B------:R-:W-:Y:S01]  /*7150*/  FFMA R13, R27.reuse, R3, R13 ;  /* 0x000000031b0d7223 */ /* 0x040fe2000000000d */
[C---:B------:R-:W-:Y:S01]  /*7160*/  FFMA R14, R27.reuse, R4, R14 ;  /* 0x000000041b0e7223 */ /* 0x040fe2000000000e */
[----:B------:R-:W-:Y:S01]  /*7170*/  FFMA R19, R27, R0, R19 ;  /* 0x000000001b137223 */ /* 0x000fe20000000013 */
[----:B------:R1:W-:Y:S01]  /*7180*/  STS.128 [R57+UR43+0x200], R32 ;  /* 0x0002002039007988 */ /* 0x0003e20008000c2b */
[----:B------:R-:W-:Y:S02]  /*7190*/  F2FP.F16.F32.PACK_AB R8, R9, R8 ;  /* 0x000000080908723e */ /* 0x000fe400000000ff */
[----:B------:R-:W-:Y:S02]  /*71a0*/  F2FP.F16.F32.PACK_AB R9, R15, R10 ;  /* 0x0000000a0f09723e */ /* 0x000fe400000000ff */
[----:B------:R-:W-:Y:S02]  /*71b0*/  F2FP.F16.F32.PACK_AB R10, R13, R12 ;  /* 0x0000000c0d0a723e */ /* 0x000fe400000000ff */
[----:B------:R-:W-:Y:S05]  /*71c0*/  F2FP.F16.F32.PACK_AB R11, R19, R14 ;  /* 0x0000000e130b723e */ /* 0x000fea00000000ff */
[----:B------:R1:W-:Y:S01]  /*71d0*/  STS.128 [R63+0x200], R8 ;  /* 0x000200083f007388 */ /* 0x0003e20000000c00 */
[----:B------:R-:W-:Y:S01]  /*71e0*/  @!PT LDS RZ, [RZ] ;  /* 0x00000000fffff984 */ /* 0x000fe20000000800 */
[----:B------:R-:W-:Y:S01]  /*71f0*/  @!PT LDS RZ, [RZ] ;  /* 0x00000000fffff984 */ /* 0x000fe20000000800 */
[----:B------:R-:W-:Y:S01]  /*7200*/  @!PT LDS RZ, [RZ] ;  /* 0x00000000fffff984 */ /* 0x000fe20000000800 */
[----:B------:R-:W-:Y:S01]  /*7210*/  @!PT LDS RZ, [RZ] ;  /* 0x00000000fffff984 */ /* 0x000fe20000000800 */
[----:B------:R2:W-:Y:S07]  /*7220*/  MEMBAR.ALL.CTA ;  /* 0x0000000000007992 */ /* 0x0005ee0000008000 */
[----:B--2---:R-:W2:Y:S02]  /*7230*/  FENCE.VIEW.ASYNC.S ;  /* 0x00000000000073c6 */ /* 0x004ea40000000000 */
[----:B--2---:R-:W-:Y:S06]  /*7240*/  BAR.SYNC.DEFER_BLOCKING 0x1, 0x80 ;  /* 0x0042000000007b1d */ /* 0x004fec0000010000 */
[----:B------:R-:W-:Y:S05]  /*7250*/  @P0 BRA `(.L_x_119) ;  /* 0x00000000003c0947 */ /* 0x000fea0003800000 */
[----:B------:R-:W2:Y:S01]  /*7260*/  LDCU.64 UR6, c[0x0][0x348] ;  /* 0x00006900ff0677ac */ /* 0x000ea20008000a00 */
[----:B------:R-:W-:Y:S01]  /*7270*/  UIADD3 UR4, UPT, UPT, UR43, 0x200, URZ ;  /* 0x000002002b047890 */ /* 0x000fe2000fffe0ff */
[----:B------:R-:W-:Y:S01]  /*7280*/  UMOV UR51, UR36 ;  /* 0x0000002400337c82 */ /* 0x000fe20008000000 */
[----:B------:R-:W-:Y:S02]  /*7290*/  UIADD3 UR9, UPT, UPT, UR49, 0x40, URZ ;  /* 0x0000004031097890 */ /* 0x000fe4000fffe0ff */
[----:B------:R-:W-:Y:S02]  /*72a0*/  UIADD3 UR8, UPT, UPT, UR43, 0xa00, URZ ;  /* 0x00000a002b087890 */ /* 0x000fe4000fffe0ff */
[----:B------:R-:W-:Y:S01]  /*72b0*/  MOV R53, UR4 ;  /* 0x0000000400357c02 */ /* 0x000fe20008000f00 */
[----:B------:R-:W-:Y:S01]  /*72c0*/  UMOV UR10, UR50 ;  /* 0x00000032000a7c82 */ /* 0x000fe20008000000 */
[----:B------:R-:W-:Y:S02]  /*72d0*/  UMOV UR11, UR36 ;  /* 0x00000024000b7c82 */ /* 0x000fe40008000000 */
[----:B------:R-:W-:Y:S01]  /*72e0*/  R2UR UR48, R53 ;  /* 0x00000000353072ca */ /* 0x000fe200000e0000 */
[----:B--2---:R-:W-:Y:S04]  /*72f0*/  UIADD3 UR4, UP0, UPT, UR6, 0x680, URZ ;  /* 0x0000068006047890 */ /* 0x004fe8000ff1e0ff */
[----:B------:R-:W-:Y:S09]  /*7300*/  UIADD3.X UR5, UPT, UPT, URZ, UR7, URZ, UP0, !UPT ;  /* 0x00000007ff057290 */ /* 0x000ff200087fe4ff */
[----:B------:R2:W-:Y:S01]  /*7310*/  UTMASTG.3D [UR48], [UR4] ;  /* 0x00000030040073b5 */ /* 0x0005e20008010000 */
[----:B------:R2:W-:Y:S01]  /*7320*/  UTMASTG.3D [UR8], [UR4] ;  /* 0x00000008040073b5 */ /* 0x0005e20008010000 */
[----:B------:R0:W-:Y:S01]  /*7330*/  UTMACMDFLUSH ;  /* 0x00000000000079b7 */ /* 0x0001e20000000000 */
[----:B--2---:R-:W-:Y:S04]  /*7340*/  DEPBAR.LE SB0, 0x1 ;  /* 0x000080400000791a */ /* 0x004fe80000000000 */
.L_x_119:
[----:B------:R-:W-:Y:S05]  /*7350*/  BSYNC.RECONVERGENT B0 ;  /* 0x0000000000007941 */ /* 0x000fea0003800200 */
.L_x_118:
[----:B------:R-:W-:Y:S01]  /*7360*/  BAR.SYNC.DEFER_BLOCKING 0x1, 0x80 ;  /* 0x0042000000007b1d */ /* 0x000fe20000010000 */
[----:B------:R-:W-:Y:S01]  /*7370*/  ISETP.NE.AND P1, PT, R62, RZ, PT ;  /* 0x000000ff3e00720c */ /* 0x000fe20003f25270 */
[----:B------:R-:W-:Y:S01]  /*7380*/  UISETP.NE.AND UP0, UPT, UR52, URZ, UPT ;  /* 0x000000ff3400728c */ /* 0x000fe2000bf05270 */
[----:B------:R-:W-:Y:S11]  /*7390*/  LEA R2, R26, UR43, 0x3 ;  /* 0x0000002b1a027c11 */ /* 0x000ff6000f8e18ff */
[----:B------:R-:W-:Y:S01]  /*73a0*/  @P1 SHF.L.U32 R3, R60, 0x1f, RZ ;  /* 0x0000001f3c031819 */ /* 0x000fe200000006ff */
[----:B------:R-:W-:Y:S06]  /*73b0*/  BRA.U !UP0, `(.L_x_120) ;  /* 0x0000000108247547 */ /* 0x000fec000b800000 */
[----:B------:R-:W-:Y:S01]  /*73c0*/  IMAD.U32 R4, RZ, RZ, UR46 ;  /* 0x0000002eff047e24 */ /* 0x000fe2000f8e00ff */
[----:B------:R-:W-:Y:S01]  /*73d0*/  MOV R0, UR47 ;  /* 0x0000002f00007c02 */ /* 0x000fe20008000f00 */
[----:B------:R-:W-:Y:S03]  /*73e0*/  UIADD3 UR4, UPT, UPT, UR46, 0x1, URZ ;  /* 0x000000012e047890 */ /* 0x000fe6000fffe0ff */
[----:B------:R-:W-:Y:S01]  /*73f0*/  @P1 LEA R4, R4, UR43, 0x3 ;  /* 0x0000002b04041c11 */ /* 0x000fe2000f8e18ff */
[----:B------:R-:W-:Y:S04]  /*7400*/  UISETP.NE.AND UP0, UPT, UR4, 0x4, UPT ;  /* 0x000000040400788c */ /* 0x000fe8000bf05270 */
[----:B------:R-:W-:Y:S01]  /*7410*/  @P1 VIADD R4, R4, 0x80 ;  /* 0x0000008004041836 */ /* 0x000fe20000000000 */
[----:B------:R-:W-:Y:S04]  /*7420*/  USEL UR46, UR4, URZ, UP0 ;  /* 0x000000ff042e7287 */ /* 0x000fe80008000000 */
[----:B------:R-:W-:Y:S04]  /*7430*/  @P1 PRMT R0, R0, 0x654, R4 ;  /* 0x0000065400001816 */ /* 0x000fe80000000004 */
[----:B------:R2:W-:Y:S04]  /*7440*/  @P1 SYNCS.ARRIVE.TRANS64.RED.A1T0 RZ, [R0+URZ], RZ ;  /* 0x000000ff00ff19a7 */ /* 0x0005e800081004ff */
.L_x_120:
[----:B------:R-:W3:Y:S01]  /*7450*/  @P1 SYNCS.PHASECHK.TRANS64.TRYWAIT P0, [R2+URZ+0x60], R3 ;  /* 0x00006003020015a7 */ /* 0x000ee200080011ff */
[----:B------:R-:W-:Y:S01]  /*7460*/  BSSY B1, `(.L_x_121) ;  /* 0x0000012000017945 */ /* 0x000fe20003800000 */
[----:B---3--:R-:W-:Y:S03]  /*7470*/  @P1 SEL R64, RZ, 0x1, !P0 ;  /* 0x00000001ff401807 */ /* 0x008fe60004000000 */
[----:B------:R-:W-:Y:S05]  /*7480*/  @!P1 BRA `(.L_x_122) ;  /* 0x00000000003c9947 */ /* 0x000fea0003800000 */
[----:B------:R-:W-:Y:S01]  /*7490*/  ISETP.NE.AND P1, PT, R65, RZ, PT ;  /* 0x000000ff4100720c */ /* 0x000fe20003f25270 */
[----:B------:R-:W-:Y:S01]  /*74a0*/  BSSY B0, `(.L_x_123) ;  /* 0x0000009000007945 */ /* 0x000fe20003800000 */
[----:B------:R-:W-:Y:S11]  /*74b0*/  ISETP.NE.AND P0, PT, R64, RZ, PT ;  /* 0x000000ff4000720c */ /* 0x000ff60003f05270 */
[----:B------:R-:W-:Y:S05]  /*74c0*/  @P1 IMAD R4, R26, 0x1000, R57 ;  /* 0x000010001a041824 */ /* 0x000fea00078e0239 */
[----:B------:R-:W-:Y:S05]  /*74d0*/  @P1 IADD3 R3, PT, PT, R4, UR43, RZ ;  /* 0x0000002b04031c10 */ /* 0x000fea000fffe0ff */
[----:B------:R-:W-:Y:S01]  /*74e0*/  @P1 IMAD.IADD R3, R66, 0x1, R3 ;  /* 0x0000000142031824 */ /* 0x000fe200078e0203 */
[----:B------:R-:W-:Y:S06]  /*74f0*/  @P0 BRA `(.L_x_124) ;  /* 0x00000000000c0947 */ /* 0x000fec0003800000 */
[----:B--2---:R-:W-:Y:S04]  /*7500*/  SHF.L.U32 R0, R60, 0x1f, RZ ;  /* 0x0000001f3c007819 */ /* 0x004fe800000006ff */
[----:B------:R-:W2:Y:S02]  /*7510*/  SYNCS.PHASECHK.TRANS64.TRYWAIT P0, [R2+URZ+0x60], R0 ;  /* 0x00006000020075a7 */ /* 0x000ea400080011ff */
[----:B--2---:R-:W-:Y:S05]  /*7520*/  @!P0 BRA `(.L_x_125) ;  /* 0x0000002800548947 */ /* 0x004fea0003800000 */
.L_x_124:
[----:B------:R-:W-:Y:S05]  /*7530*/  BSYNC B0 ;  /* 0x0000000000007941 */ /* 0x000fea0003800000 */
.L_x_123:
[----:B------:R-:W-:Y:S02]  /*7540*/  ISETP.NE.AND P0, PT, R65, RZ, PT ;  /* 0x000000ff4100720c */ /* 0x000fe40003f05270 */
[----:B------:R-:W-:Y:S11]  /*7550*/  IADD3 R26, PT, PT, R26, 0x1, RZ ;  /* 0x000000011a1a7810 */ /* 0x000ff60007ffe0ff */
[----:B------:R3:W4:Y:S04]  /*7560*/  @P0 LDS.128 R28, [R4+UR43+0x200] ;  /* 0x0002002b041c0984 */ /* 0x0007280008000c00 */
[----:B------:R3:W1:Y:S02]  /*7570*/  @P0 LDS.128 R36, [R3+0x200] ;  /* 0x0002000003240984 */ /* 0x0006640000000c00 */
.L_x_122:
[----:B------:R-:W-:Y:S05]  /*7580*/  BSYNC B1 ;  /* 0x0000000000017941 */ /* 0x000fea0003800000 */
.L_x_121:
[----:B--2---:R-:W-:Y:S05]  /*7590*/  VIADD R0, R25, 0x10 ;  /* 0x0000001019007836 */ /* 0x004fea0000000000 */
[----:B------:R-:W-:Y:S04]  /*75a0*/  SHF.R.U32.HI R0, RZ, 0x15, R0 ;  /* 0x00000015ff007819 */ /* 0x000fe80000011600 */
[----:B------:R-:W-:Y:S11]  /*75b0*/  LOP3.LUT P0, RZ, R0, 0x3, R51, 0x48, !PT ;  /* 0x0000000300ff7812 */ /* 0x000ff60007804833 */
[----:B------:R-:W-:Y:S02]  /*75c0*/  @!UPT UIADD3 URZ, UPT, UPT, URZ, URZ, URZ ;  /* 0x000000fffffff290 */ /* 0x000fe4000fffe0ff */
[----:B------:R-:W-:Y:S05]  /*75d0*/  @!P0 BRA `(.L_x_126) ;  /* 0x0000000000408947 */ /* 0x000fea0003800000 */
[----:B------:R-:W2:Y:S01]  /*75e0*/  LDCU.64 UR8, c[0x4][0x70] ;  /* 0x01000e00ff0877ac */ /* 0x000ea20008000a00 */
[----:B---3--:R-:W-:Y:S01]  /*75f0*/  MOV R3, 0x0 ;  /* 0x0000000000037802 */ /* 0x008fe20000000f00 */
[----:B------:R-:W-:Y:S02]  /*7600*/  HFMA2 R12, -RZ, RZ, 0, 5.9604644775390625e-08 ;  /* 0x00000001ff0c7431 */ /* 0x000fe400000001ff */
[----:B-1----:R-:W-:Y:S02]  /*7610*/  IMAD.MOV.U32 R8, RZ, RZ, 0x192 ;  /* 0x00000192ff087424 */ /* 0x002fe400078e00ff */
[----:B------:R-:W-:Y:S01]  /*7620*/  IMAD.MOV.U32 R13, RZ, RZ, RZ ;  /* 0x000000ffff0d7224 */ /* 0x000fe200078e00ff */
[----:B------:R-:W1:Y:S01]  /*7630*/  LDCU.64 UR6, c[0x4][0x78] ;  /* 0x01000f00ff0677ac */ /* 0x000e620008000a00 */
[----:B------:R-:W3:Y:S01]  /*7640*/  LDC.64 R2, c[0x4][R3] ;  /* 0x0100000003027b82 */ /* 0x000ee20000000a00 */
[----:B------:R-:W5:Y:S01]  /*7650*/  LDCU.64 UR4, c[0x4][0x10] ;  /* 0x01000200ff0477ac */ /* 0x000f620008000a00 */
[----:B--2---:R-:W-:Y:S01]  /*7660*/  MOV R5, UR9 ;  /* 0x0000000900057c02 */ /* 0x004fe20008000f00 */
[----:B------:R-:W-:Y:S01]  /*7670*/  IMAD.U32 R4, RZ, RZ, UR8 ;  /* 0x00000008ff047e24 */ /* 0x000fe2000f8e00ff */
[----:B-1----:R-:W-:Y:S01]  /*7680*/  MOV R7, UR7 ;  /* 0x0000000700077c02 */ /* 0x002fe20008000f00 */
[----:B------:R-:W-:Y:S01]  /*7690*/  IMAD.U32 R6, RZ, RZ, UR6 ;  /* 0x00000006ff067e24 */ /* 0x000fe2000f8e00ff */
[----:B-----5:R-:W-:Y:S01]  /*76a0*/  MOV R11, UR5 ;  /* 0x00000005000b7c02 */ /* 0x020fe20008000f00 */
[----:B------:R-:W-:Y:S02]  /*76b0*/  IMAD.U32 R10, RZ, RZ, UR4 ;  /* 0x00000004ff0a7e24 */ /* 0x000fe4000f8e00ff */
[----:B------:R-:W-:Y:S07]  /*76c0*/  LEPC R20, `(.L_x_126) ;  /* 0x000000001014794e */ /* 0x000fee0000000000 */
[----:B---34-:R-:W-:Y:S05]  /*76d0*/  CALL.ABS.NOINC R2 ;  /* 0x0000000002007343 */ /* 0x018fea0003c00000 */
.L_x_126:
[----:B------:R-:W-:Y:S01]  /*76e0*/  ISETP.NE.AND P6, PT, R62, RZ, PT ;  /* 0x000000ff3e00720c */ /* 0x000fe20003fc5270 */
[----:B------:R-:W-:Y:S05]  /*76f0*/  WARPSYNC.ALL ;  /* 0x0000000000007948 */ /* 0x000fea0003800000 */
[----:B------:R-:W-:Y:S01]  /*7700*/  R2UR UR4, R25 ;  /* 0x00000000190472ca */ /* 0x000fe200000e0000 */
[----:B---34-:R-:W-:Y:S01]  /*7710*/  HADD2.F32 R3, -RZ, R28.H0_H0 ;  /* 0x2000001cff037230 */ /* 0x018fe20000004100 */
[----:B------:R-:W-:Y:S01]  /*7720*/  ISETP.NE.AND P0, PT, R61, RZ, PT ;  /* 0x000000ff3d00720c */ /* 0x000fe20003f05270 */
[----:B------:R-:W-:Y:S01]  /*7730*/  HADD2.F32 R20, -RZ, R30.H0_H0 ;  /* 0x2000001eff147230 */ /* 0x000fe20000004100 */
[----:B------:R-:W-:Y:S09]  /*7740*/  BSSY.RECONVERGENT B0, `(.L_x_127) ;  /* 0x0000058000007945 */ /* 0x000ff20003800200 */
[----:B-1----:R-:W1:Y:S02]  /*7750*/  LDTM.x16 R4, tmem[UR4+0x10] ;  /* 0x00001004000479ee */ /* 0x002e640008240000 */
[C---:B-1----:R-:W-:Y:S01]  /*7760*/  FMUL R0, R24.reuse, R4 ;  /* 0x0000000418007220 */ /* 0x042fe20000400000 */
[----:B------:R-:W-:Y:S02]  /*7770*/  HADD2.F32 R4, -RZ, R28.H1_H1 ;  /* 0x3000001cff047230 */ /* 0x000fe40000004100 */
[C---:B------:R-:W-:Y:S01]  /*7780*/  FMUL R2, R24.reuse, R5 ;  /* 0x0000000518027220 */ /* 0x040fe20000400000 */
[--C-:B------:R-:W-:Y:S02]  /*7790*/  HADD2.F32 R5, -RZ, R29.reuse.H0_H0 ;  /* 0x2000001dff057230 */ /* 0x100fe40000004100 */
[C---:B------:R-:W-:Y:S01]  /*77a0*/  FFMA R0, R27.reuse, R3, R0 ;  /* 0x000000031b007223 */ /* 0x040fe20000000000 */
[C---:B------:R-:W-:Y:S01]  /*77b0*/  FMUL R3, R24.reuse, R6 ;  /* 0x0000000618037220 */ /* 0x040fe20000400000 */
[----:B------:R-:W-:Y:S02]  /*77c0*/  HADD2.F32 R6, -RZ, R29.H1_H1 ;  /* 0x3000001dff067230 */ /* 0x000fe40000004100 */
[C---:B------:R-:W-:Y:S01]  /*77d0*/  FFMA R2, R27.reuse, R4, R2 ;  /* 0x000000041b027223 */ /* 0x040fe20000000002 */
[C---:B------:R-:W-:Y:S01]  /*77e0*/  FMUL R7, R24.reuse, R7 ;  /* 0x0000000718077220 */ /* 0x040fe20000400000 */
[C---:B------:R-:W-:Y:S01]  /*77f0*/  FFMA R3, R27.reuse, R5, R3 ;  /* 0x000000051b037223 */ /* 0x040fe20000000003 */
[C---:B------:R-:W-:Y:S01]  /*7800*/  FMUL R4, R24.reuse, R8 ;  /* 0x0000000818047220 */ /* 0x040fe20000400000 */
[----:B------:R-:W-:Y:S01]  /*7810*/  FMUL R5, R24, R9 ;  /* 0x0000000918057220 */ /* 0x000fe20000400000 */
[----:B------:R-:W-:Y:S01]  /*7820*/  F2FP.F16.F32.PACK_AB R32, R2, R0 ;  /* 0x000000000220723e */ /* 0x000fe200000000ff */
[C---:B------:R-:W-:Y:S01]  /*7830*/  FFMA R7, R27.reuse, R6, R7 ;  /* 0x000000061b077223 */ /* 0x040fe20000000007 */
[----:B------:R-:W-:Y:S02]  /*7840*/  HADD2.F32 R0, -RZ, R30.H1_H1 ;  /* 0x3000001eff007230 */ /* 0x000fe40000004100 */
[----:B------:R-:W-:Y:S01]  /*7850*/  FFMA R4, R27, R20, R4 ;  /* 0x000000141b047223 */ /* 0x000fe20000000004 */
[--C-:B------:R-:W-:Y:S02]  /*7860*/  HADD2.F32 R2, -RZ, R31.reuse.H0_H0 ;  /* 0x2000001fff027230 */ /* 0x100fe40000004100 */
[C---:B------:R-:W-:Y:S01]  /*7870*/  FMUL R6, R24.reuse, R10 ;  /* 0x0000000a18067220 */ /* 0x040fe20000400000 */
[----:B------:R-:W-:Y:S01]  /*7880*/  F2FP.F16.F32.PACK_AB R33, R7, R3 ;  /* 0x000000030721723e */ /* 0x000fe200000000ff */
[----:B------:R-:W-:Y:S02]  /*7890*/  HADD2.F32 R3, -RZ, R31.H1_H1 ;  /* 0x3000001fff037230 */ /* 0x000fe40000004100 */
[C---:B------:R-:W-:Y:S01]  /*78a0*/  FFMA R5, R27.reuse, R0, R5 ;  /* 0x000000001b057223 */ /* 0x040fe20000000005 */
[C---:B------:R-:W-:Y:S01]  /*78b0*/  FMUL R11, R24.reuse, R11 ;  /* 0x0000000b180b7220 */ /* 0x040fe20000400000 */
[--C-:B------:R-:W-:Y:S02]  /*78c0*/  HADD2.F32 R7, -RZ, R36.reuse.H0_H0 ;  /* 0x20000024ff077230 */ /* 0x100fe40000004100 */
[C---:B------:R-:W-:Y:S01]  /*78d0*/  FMUL R8, R24.reuse, R12 ;  /* 0x0000000c18087220 */ /* 0x040fe20000400000 */
[----:B------:R-:W-:Y:S02]  /*78e0*/  HADD2.F32 R0, -RZ, R36.H1_H1 ;  /* 0x30000024ff007230 */ /* 0x000fe40000004100 */
[C---:B------:R-:W-:Y:S01]  /*78f0*/  FMUL R9, R24.reuse, R13 ;  /* 0x0000000d18097220 */ /* 0x040fe20000400000 */
[C---:B------:R-:W-:Y:S01]  /*7900*/  FFMA R6, R27.reuse, R2, R6 ;  /* 0x000000021b067223 */ /* 0x040fe20000000006 */
[C---:B------:R-:W-:Y:S01]  /*7910*/  FFMA R11, R27.reuse, R3, R11 ;  /* 0x000000031b0b7223 */ /* 0x040fe2000000000b */
[C---:B------:R-:W-:Y:S01]  /*7920*/  FFMA R8, R27.reuse, R7, R8 ;  /* 0x000000071b087223 */ /* 0x040fe20000000008 */
[C---:B------:R-:W-:Y:S01]  /*7930*/  FFMA R9, R27.reuse, R0, R9 ;  /* 0x000000001b097223 */ /* 0x040fe20000000009 */
[--C-:B------:R-:W-:Y:S02]  /*7940*/  HADD2.F32 R2, -RZ, R37.reuse.H0_H0 ;  /* 0x20000025ff027230 */ /* 0x100fe40000004100 */
[C---:B------:R-:W-:Y:S01]  /*7950*/  FMUL R10, R24.reuse, R14 ;  /* 0x0000000e180a7220 */ /* 0x040fe20000400000 */
[----:B------:R-:W-:Y:S02]  /*7960*/  HADD2.F32 R0, -RZ, R37.H1_H1 ;  /* 0x30000025ff007230 */ /* 0x000fe40000004100 */
[C---:B------:R-:W-:Y:S01]  /*7970*/  FMUL R15, R24.reuse, R15 ;  /* 0x0000000f180f7220 */ /* 0x040fe20000400000 */
[C---:B------:R-:W-:Y:S01]  /*7980*/  FMUL R12, R24.reuse, R16 ;  /* 0x00000010180c7220 */ /* 0x040fe20000400000 */
[C---:B------:R-:W-:Y:S01]  /*7990*/  FFMA R10, R27.reuse, R2, R10 ;  /* 0x000000021b0a7223 */ /* 0x040fe2000000000a */
[--C-:B------:R-:W-:Y:S02]  /*79a0*/  HADD2.F32 R2, -RZ, R38.reuse.H0_H0 ;  /* 0x20000026ff027230 */ /* 0x100fe40000004100 */
[----:B------:R-:W-:Y:S01]  /*79b0*/  FFMA R15, R27, R0, R15 ;  /* 0x000000001b0f7223 */ /* 0x000fe2000000000f */
[----:B------:R-:W-:Y:S01]  /*79c0*/  HADD2.F32 R0, -RZ, R38.H1_H1 ;  /* 0x30000026ff007230 */ /* 0x000fe20000004100 */
[----:B------:R-:W-:Y:S01]  /*79d0*/  F2FP.F16.F32.PACK_AB R34, R5, R4 ;  /* 0x000000040522723e */ /* 0x000fe200000000ff */
        /* <DEDUP_REMOVED lines=14> */
[----:B------:R-:W-:Y:S02]  /*7ac0*/  F2FP.F16.F32.PACK_AB R11, R19, R14 ;  /* 0x0000000e130b723e */ /* 0x000fe400000000ff */
[----:B------:R-:W-:Y:S02]  /*7ad0*/  MOV R2, UR46 ;  /* 0x0000002e00027c02 */ /* 0x000fe40008000f00 */
[----:B------:R-:W-:Y:S01]  /*7ae0*/  MOV R0, UR47 ;  /* 0x0000002f00007c02 */ /* 0x000fe20008000f00 */
[----:B------:R1:W-:Y:S01]  /*7af0*/  STS.128 [R63+0x1200], R8 ;  /* 0x001200083f007388 */ /* 0x0003e20000000c00 */
[----:B------:R-:W-:Y:S02]  /*7b00*/  @P6 LEA R2, R2, UR43, 0x3 ;  /* 0x0000002b02026c11 */ /* 0x000fe4000f8e18ff */
[----:B------:R-:W-:Y:S02]  /*7b10*/  @P6 SHF.L.U32 R3, R60, 0x1f, RZ ;  /* 0x0000001f3c036819 */ /* 0x000fe400000006ff */
[----:B------:R-:W-:Y:S01]  /*7b20*/  @P6 IADD3 R2, PT, PT, R2, 0x80, RZ ;  /* 0x0000008002026810 */ /* 0x000fe20007ffe0ff */
[----:B------:R-:W-:Y:S01]  /*7b30*/  @!PT LDS RZ, [RZ] ;  /* 0x00000000fffff984 */ /* 0x000fe20000000800 */
[----:B------:R-:W-:Y:S01]  /*7b40*/  @!PT LDS RZ, [RZ] ;  /* 0x00000000fffff984 */ /* 0x000fe20000000800 */
[----:B------:R-:W-:Y:S01]  /*7b50*/  @!PT LDS RZ, [RZ] ;  /* 0x00000000fffff984 */ /* 0x000fe20000000800 */
[----:B------:R-:W-:Y:S01]  /*7b60*/  @!PT LDS RZ, [RZ] ;  /* 0x00000000fffff984 */ /* 0x000fe20000000800 */
[----:B------:R2:W-:Y:S06]  /*7b70*/  MEMBAR.ALL.CTA ;  /* 0x0000000000007992 */ /* 0x0005ec0000008000 */
[----:B--2---:R-:W2:Y:S01]  /*7b80*/  FENCE.VIEW.ASYNC.S ;  /* 0x00000000000073c6 */ /* 0x004ea20000000000 */
[----:B------:R-:W-:Y:S02]  /*7b90*/  @P6 PRMT R0, R0, 0x654, R2 ;  /* 0x0000065400006816 */ /* 0x000fe40000000002 */
[----:B------:R-:W-:Y:S01]  /*7ba0*/  LEA R2, R26, UR43, 0x3 ;  /* 0x0000002b1a027c11 */ /* 0x000fe2000f8e18ff */
[----:B--2---:R-:W-:Y:S06]  /*7bb0*/  BAR.SYNC.DEFER_BLOCKING 0x1, 0x80 ;  /* 0x0042000000007b1d */ /* 0x004fec0000010000 */
[----:B------:R-:W-:Y:S05]  /*7bc0*/  @P0 BRA `(.L_x_128) ;  /* 0x00000000003c0947 */ /* 0x000fea0003800000 */
[----:B------:R-:W2:Y:S01]  /*7bd0*/  LDCU.64 UR6, c[0x0][0x348] ;  /* 0x00006900ff0677ac */ /* 0x000ea20008000a00 */
[----:B------:R-:W-:Y:S02]  /*7be0*/  UIADD3 UR13, UPT, UPT, UR49, 0x10, URZ ;  /* 0x00000010310d7890 */ /* 0x000fe4000fffe0ff */
[----:B------:R-:W-:Y:S01]  /*7bf0*/  UIADD3 UR12, UPT, UPT, UR43, 0x1200, URZ ;  /* 0x000012002b0c7890 */ /* 0x000fe2000fffe0ff */
[----:B------:R-:W-:Y:S01]  /*7c00*/  UMOV UR14, UR50 ;  /* 0x00000032000e7c82 */ /* 0x000fe20008000000 */
[----:B------:R-:W-:Y:S01]  /*7c10*/  UMOV UR15, UR36 ;  /* 0x00000024000f7c82 */ /* 0x000fe20008000000 */
[----:B------:R-:W-:Y:S02]  /*7c20*/  UIADD3 UR9, UPT, UPT, UR49, 0x50, URZ ;  /* 0x0000005031097890 */ /* 0x000fe4000fffe0ff */
[----:B------:R-:W-:Y:S01]  /*7c30*/  UIADD3 UR8, UPT, UPT, UR43, 0x1a00, URZ ;  /* 0x00001a002b087890 */ /* 0x000fe2000fffe0ff */
[----:B------:R-:W-:Y:S01]  /*7c40*/  UMOV UR10, UR50 ;  /* 0x00000032000a7c82 */ /* 0x000fe20008000000 */
[----:B------:R-:W-:Y:S01]  /*7c50*/  UMOV UR11, UR36 ;  /* 0x00000024000b7c82 */ /* 0x000fe20008000000 */
[----:B--2---:R-:W-:Y:S04]  /*7c60*/  UIADD3 UR4, UP0, UPT, UR6, 0x680, URZ ;  /* 0x0000068006047890 */ /* 0x004fe8000ff1e0ff */
[----:B------:R-:W-:Y:S09]  /*7c70*/  UIADD3.X UR5, UPT, UPT, URZ, UR7, URZ, UP0, !UPT ;  /* 0x00000007ff057290 */ /* 0x000ff200087fe4ff */
[----:B------:R2:W-:Y:S01]  /*7c80*/  UTMASTG.3D [UR12], [UR4] ;  /* 0x0000000c040073b5 */ /* 0x0005e20008010000 */
[----:B------:R2:W-:Y:S01]  /*7c90*/  UTMASTG.3D [UR8], [UR4] ;  /* 0x00000008040073b5 */ /* 0x0005e20008010000 */
[----:B------:R0:W-:Y:S01]  /*7ca0*/  UTMACMDFLUSH ;  /* 0x00000000000079b7 */ /* 0x0001e20000000000 */
[----:B--2---:R-:W-:Y:S04]  /*7cb0*/  DEPBAR.LE SB0, 0x1 ;  /* 0x000080400000791a */ /* 0x004fe80000000000 */
.L_x_128:
[----:B------:R-:W-:Y:S05]  /*7cc0*/  BSYNC.RECONVERGENT B0 ;  /* 0x0000000000007941 */ /* 0x000fea0003800200 */
.L_x_127:
[----:B------:R-:W-:Y:S01]  /*7cd0*/  BAR.SYNC.DEFER_BLOCKING 0x1, 0x80 ;  /* 0x0042000000007b1d */ /* 0x000fe20000010000 */
[----:B------:R-:W-:Y:S04]  /*7ce0*/  UIADD3 UR4, UPT, UPT, UR46, 0x1, URZ ;  /* 0x000000012e047890 */ /* 0x000fe8000fffe0ff */
[----:B------:R-:W-:Y:S04]  /*7cf0*/  UISETP.NE.AND UP0, UPT, UR4, 0x4, UPT ;  /* 0x000000040400788c */ /* 0x000fe8000bf05270 */
[----:B------:R-:W-:Y:S01]  /*7d00*/  USEL UR44, UR4, URZ, UP0 ;  /* 0x000000ff042c7287 */ /* 0x000fe20008000000 */
[----:B------:R2:W-:Y:S01]  /*7d10*/  @P6 SYNCS.ARRIVE.TRANS64.RED.A1T0 RZ, [R0+URZ], RZ ;  /* 0x000000ff00ff69a7 */ /* 0x0005e200081004ff */
[----:B------:R-:W-:Y:S01]  /*7d20*/  BSSY B1, `(.L_x_129) ;  /* 0x0000013000017945 */ /* 0x000fe20003800000 */
[----:B------:R-:W3:Y:S02]  /*7d30*/  @P6 SYNCS.PHASECHK.TRANS64.TRYWAIT P0, [R2+URZ+0x60], R3 ;  /* 0x00006003020065a7 */ /* 0x000ee400080011ff */
[----:B---3--:R-:W-:Y:S01]  /*7d40*/  @P6 SEL R64, RZ, 0x1, !P0 ;  /* 0x00000001ff406807 */ /* 0x008fe20004000000 */
[----:B--2---:R-:W-:Y:S06]  /*7d50*/  @!P6 BRA `(.L_x_130) ;  /* 0x00000000003ce947 */ /* 0x004fec0003800000 */
[----:B------:R-:W-:Y:S01]  /*7d60*/  ISETP.NE.AND P1, PT, R65, RZ, PT ;  /* 0x000000ff4100720c */ /* 0x000fe20003f25270 */
[----:B------:R-:W-:Y:S01]  /*7d70*/  BSSY B0, `(.L_x_131) ;  /* 0x0000009000007945 */ /* 0x000fe20003800000 */
[----:B------:R-:W-:Y:S11]  /*7d80*/  ISETP.NE.AND P0, PT, R64, RZ, PT ;  /* 0x000000ff4000720c */ /* 0x000ff60003f05270 */
[----:B------:R-:W-:Y:S05]  /*7d90*/  @P1 IMAD R3, R26, 0x1000, R57 ;  /* 0x000010001a031824 */ /* 0x000fea00078e0239 */
[----:B------:R-:W-:Y:S05]  /*7da0*/  @P1 IADD3 R0, PT, PT, R3, UR43, RZ ;  /* 0x0000002b03001c10 */ /* 0x000fea000fffe0ff */
[----:B------:R-:W-:Y:S01]  /*7db0*/  @P1 IMAD.IADD R0, R66, 0x1, R0 ;  /* 0x0000000142001824 */ /* 0x000fe200078e0200 */
[----:B------:R-:W-:Y:S06]  /*7dc0*/  @P0 BRA `(.L_x_132) ;  /* 0x00000000000c0947 */ /* 0x000fec0003800000 */
[----:B------:R-:W-:Y:S04]  /*7dd0*/  SHF.L.U32 R4, R60, 0x1f, RZ ;  /* 0x0000001f3c047819 */ /* 0x000fe800000006ff */
[----:B------:R-:W2:Y:S02]  /*7de0*/  SYNCS.PHASECHK.TRANS64.TRYWAIT P0, [R2+URZ+0x60], R4 ;  /* 0x00006004020075a7 */ /* 0x000ea400080011ff */
[----:B--2---:R-:W-:Y:S05]  /*7df0*/  @!P0 BRA `(.L_x_133) ;  /* 0x0000002000348947 */ /* 0x004fea0003800000 */
.L_x_132:
[----:B------:R-:W-:Y:S05]  /*7e00*/  BSYNC B0 ;  /* 0x0000000000007941 */ /* 0x000fea0003800000 */
.L_x_131:
[----:B------:R-:W-:Y:S02]  /*7e10*/  ISETP.NE.AND P0, PT, R65, RZ, PT ;  /* 0x000000ff4100720c */ /* 0x000fe40003f05270 */
[----:B------:R-:W-:Y:S11]  /*7e20*/  IADD3 R26, PT, PT, R26, 0x1, RZ ;  /* 0x000000011a1a7810 */ /* 0x000ff60007ffe0ff */
[----:B------:R3:W4:Y:S04]  /*7e30*/  @P0 LDS.128 R28, [R3+UR43+0x200] ;  /* 0x0002002b031c0984 */ /* 0x0007280008000c00 */
[----:B------:R3:W1:Y:S02]  /*7e40*/  @P0 LDS.128 R36, [R0+0x200] ;  /* 0x0002000000240984 */ /* 0x0006640000000c00 */
.L_x_130:
[----:B------:R-:W-:Y:S05]  /*7e50*/  BSYNC B1 ;  /* 0x0000000000017941 */ /* 0x000fea0003800000 */
.L_x_129:
[----:B---3--:R-:W-:Y:S05]  /*7e60*/  VIADD R0, R25, 0x20 ;  /* 0x0000002019007836 */ /* 0x008fea0000000000 */
[----:B------:R-:W-:Y:S04]  /*7e70*/  SHF.R.U32.HI R0, RZ, 0x15, R0 ;  /* 0x00000015ff007819 */ /* 0x000fe80000011600 */
[----:B------:R-:W-:Y:S11]  /*7e80*/  LOP3.LUT P0, RZ, R0, 0x3, R51, 0x48, !PT ;  /* 0x0000000300ff7812 */ /* 0x000ff60007804833 */
[----:B------:R-:W-:Y:S02]  /*7e90*/  @!UPT UIADD3 URZ, UPT, UPT, URZ, URZ, URZ ;  /* 0x000000fffffff290 */ /* 0x000fe4000fffe0ff */
[----:B------:R-:W-:Y:S05]  /*7ea0*/  @!P0 BRA `(.L_x_134) ;  /* 0x0000000000408947 */ /* 0x000fea0003800000 */
[----:B------:R-:W3:Y:S01]  /*7eb0*/  LDCU.64 UR8, c[0x4][0x70] ;  /* 0x01000e00ff0877ac */ /* 0x000ee20008000a00 */
[----:B------:R-:W-:Y:S01]  /*7ec0*/  MOV R3, 0x0 ;  /* 0x0000000000037802 */ /* 0x000fe20000000f00 */
[----:B------:R-:W-:Y:S02]  /*7ed0*/  HFMA2 R12, -RZ, RZ, 0, 5.9604644775390625e-08 ;  /* 0x00000001ff0c7431 */ /* 0x000fe400000001ff */
[----:B-1----:R-:W-:Y:S02]  /*7ee0*/  IMAD.MOV.U32 R8, RZ, RZ, 0x192 ;  /* 0x00000192ff087424 */ /* 0x002fe400078e00ff */
[----:B------:R-:W-:Y:S01]  /*7ef0*/  IMAD.MOV.U32 R13, RZ, RZ, RZ ;  /* 0x000000ffff0d7224 */ /* 0x000fe200078e00ff */
[----:B------:R-:W1:Y:S01]  /*7f00*/  LDCU.64 UR6, c[0x4][0x78] ;  /* 0x01000f00ff0677ac */ /* 0x000e620008000a00 */
[----:B--2---:R-:W2:Y:S01]  /*7f10*/  LDC.64 R2, c[0x4][R3] ;  /* 0x0100000003027b82 */ /* 0x004ea20000000a00 */
[----:B------:R-:W5:Y:S01]  /*7f20*/  LDCU.64 UR4, c[0x4][0x10] ;  /* 0x01000200ff0477ac */ /* 0x000f620008000a00 */
[----:B---3--:R-:W-:Y:S01]  /*7f30*/  MOV R5, UR9 ;  /* 0x0000000900057c02 */ /* 0x008fe20008000f00 */
[----:B------:R-:W-:Y:S01]  /*7f40*/  IMAD.U32 R4, RZ, RZ, UR8 ;  /* 0x00000008ff047e24 */ /* 0x000fe2000f8e00ff */
[----:B-1----:R-:W-:Y:S01]  /*7f50*/  MOV R7, UR7 ;  /* 0x0000000700077c02 */ /* 0x002fe20008000f00 */
[----:B------:R-:W-:Y:S01]  /*7f60*/  IMAD.U32 R6, RZ, RZ, UR6 ;  /* 0x00000006ff067e24 */ /* 0x000fe2000f8e00ff */
[----:B-----5:R-:W-:Y:S01]  /*7f70*/  MOV R11, UR5 ;  /* 0x00000005000b7c02 */ /* 0x020fe20008000f00 */
[----:B------:R-:W-:Y:S02]  /*7f80*/  IMAD.U32 R10, RZ, RZ, UR4 ;  /* 0x00000004ff0a7e24 */ /* 0x000fe4000f8e00ff */
[----:B------:R-:W-:Y:S07]  /*7f90*/  LEPC R20, `(.L_x_134) ;  /* 0x000000001014794e */ /* 0x000fee0000000000 */
[----:B--2-4-:R-:W-:Y:S05]  /*7fa0*/  CALL.ABS.NOINC R2 ;  /* 0x0000000002007343 */ /* 0x014fea0003c00000 */
.L_x_134:
[----:B------:R-:W-:Y:S01]  /*7fb0*/  ISETP.NE.AND P6, PT, R62, RZ, PT ;  /* 0x000000ff3e00720c */ /* 0x000fe20003fc5270 */
[----:B------:R-:W-:Y:S05]  /*7fc0*/  WARPSYNC.ALL ;  /* 0x0000000000007948 */ /* 0x000fea0003800000 */
[----:B------:R-:W-:Y:S01]  /*7fd0*/  R2UR UR4, R25 ;  /* 0x00000000190472ca */ /* 0x000fe200000e0000 */
[----:B----4-:R-:W-:Y:S01]  /*7fe0*/  HADD2.F32 R3, -RZ, R28.H0_H0 ;  /* 0x2000001cff037230 */ /* 0x010fe20000004100 */
[----:B------:R-:W-:Y:S01]  /*7ff0*/  ISETP.NE.AND P0, PT, R61, RZ, PT ;  /* 0x000000ff3d00720c */ /* 0x000fe20003f05270 */
[----:B------:R-:W-:Y:S01]  /*8000*/  HADD2.F32 R20, -RZ, R30.H0_H0 ;  /* 0x2000001eff147230 */ /* 0x000fe20000004100 */
[----:B------:R-:W-:Y:S09]  /*8010*/  BSSY.RECONVERGENT B0, `(.L_x_135) ;  /* 0x0000058000007945 */ /* 0x000ff20003800200 */
[----:B-12---:R-:W1:Y:S02]  /*8020*/  LDTM.x16 R4, tmem[UR4+0x20] ;  /* 0x00002004000479ee */ /* 0x006e640008240000 */
        /* <DEDUP_REMOVED lines=59> */
[----:B------:R-:W-:Y:S02]  /*83e0*/  LEA R3, R26, UR43, 0x3 ;  /* 0x0000002b1a037c11 */ /* 0x000fe4000f8e18ff */
        /* <DEDUP_REMOVED lines=8> */
[----:B------:R-:W-:Y:S01]  /*8470*/  @P6 SHF.L.U32 R2, R60, 0x1f, RZ ;  /* 0x0000001f3c026819 */ /* 0x000fe200000006ff */
        /* <DEDUP_REMOVED lines=17> */
.L_x_136:
[----:B------:R-:W-:Y:S05]  /*8590*/  BSYNC.RECONVERGENT B0 ;  /* 0x0000000000007941 */ /* 0x000fea0003800200 */
.L_x_135:
        /* <DEDUP_REMOVED lines=19> */
.L_x_140:
[----:B------:R-:W-:Y:S05]  /*86d0*/  BSYNC B0 ;  /* 0x0000000000007941 */ /* 0x000fea0003800000 */
.L_x_139:
[----:B------:R-:W-:Y:S11]  /*86e0*/  ISETP.NE.AND P0, PT, R65, RZ, PT ;  /* 0x000000ff4100720c */ /* 0x000ff60003f05270 */
[----:B------:R-:W-:Y:S02]  /*86f0*/  @!UPT UIADD3 URZ, UPT, UPT, URZ, URZ, URZ ;  /* 0x000000fffffff290 */ /* 0x000fe4000fffe0ff */
[----:B------:R3:W4:Y:S04]  /*8700*/  @P0 LDS.128 R28, [R26+UR43+0x200] ;  /* 0x0002002b1a1c0984 */ /* 0x0007280008000c00 */
[----:B------:R3:W1:Y:S02]  /*8710*/  @P0 LDS.128 R36, [R66+0x200] ;  /* 0x0002000042240984 */ /* 0x0006640000000c00 */
.L_x_138:
[----:B------:R-:W-:Y:S05]  /*8720*/  BSYNC B1 ;  /* 0x0000000000017941 */ /* 0x000fea0003800000 */
.L_x_137:
[----:B--2---:R-:W-:Y:S05]  /*8730*/  VIADD R0, R25, 0x30 ;  /* 0x0000003019007836 */ /* 0x004fea0000000000 */
[----:B------:R-:W-:Y:S04]  /*8740*/  SHF.R.U32.HI R0, RZ, 0x15, R0 ;  /* 0x00000015ff007819 */ /* 0x000fe80000011600 */
[----:B------:R-:W-:Y:S11]  /*8750*/  LOP3.LUT P0, RZ, R0, 0x3, R51, 0x48, !PT ;  /* 0x0000000300ff7812 */ /* 0x000ff60007804833 */
[----:B------:R-:W-:Y:S02]  /*8760*/  @!UPT UIADD3 URZ, UPT, UPT, URZ, URZ, URZ ;  /* 0x000000fffffff290 */ /* 0x000fe4000fffe0ff */
[----:B------:R-:W-:Y:S05]  /*8770*/  @!P0 BRA `(.L_x_142) ;  /* 0x0000000000408947 */ /* 0x000fea0003800000 */
[----:B------:R-:W2:Y:S01]  /*8780*/  LDCU.64 UR8, c[0x4][0x70] ;  /* 0x01000e00ff0877ac */ /* 0x000ea20008000a00 */
[----:B------:R-:W-:Y:S01]  /*8790*/  MOV R3, 0x0 ;  /* 0x0000000000037802 */ /* 0x000fe20000000f00 */
        /* <DEDUP_REMOVED lines=14> */
.L_x_142:
[----:B------:R-:W-:Y:S01]  /*8880*/  ISETP.NE.AND P0, PT, R61, RZ, PT ;  /* 0x000000ff3d00720c */ /* 0x000fe20003f05270 */
[----:B------:R-:W-:Y:S05]  /*8890*/  WARPSYNC.ALL ;  /* 0x0000000000007948 */ /* 0x000fea0003800000 */
[----:B------:R-:W-:Y:S01]  /*88a0*/  R2UR UR4, R25 ;  /* 0x00000000190472ca */ /* 0x000fe200000e0000 */
[--C-:B----4-:R-:W-:Y:S01]  /*88b0*/  HADD2.F32 R20, -RZ, R28.reuse.H0_H0 ;  /* 0x2000001cff147230 */ /* 0x110fe20000004100 */
[----:B------:R-:W-:Y:S01]  /*88c0*/  IADD3 R54, PT, PT, R54, 0xf0, RZ ;  /* 0x000000f036367810 */ /* 0x000fe20007ffe0ff */
[----:B------:R-:W-:Y:S01]  /*88d0*/  HADD2.F32 R21, -RZ, R28.H1_H1 ;  /* 0x3000001cff157230 */ /* 0x000fe20000004100 */
[----:B------:R-:W-:Y:S01]  /*88e0*/  BSSY.RECONVERGENT B0, `(.L_x_143) ;  /* 0x0000054000007945 */ /* 0x000fe20003800200 */
[--C-:B------:R-:W-:Y:S01]  /*88f0*/  HADD2.F32 R25, -RZ, R29.reuse.H0_H0 ;  /* 0x2000001dff197230 */ /* 0x100fe20000004100 */
[----:B------:R-:W-:Y:S01]  /*8900*/  LOP3.LUT R54, R54, 0xfefffff8, RZ, 0xc0, !PT ;  /* 0xfefffff836367812 */ /* 0x000fe200078ec0ff */
[----:B---3--:R-:W-:Y:S02]  /*8910*/  HADD2.F32 R26, -RZ, R29.H1_H1 ;  /* 0x3000001dff1a7230 */ /* 0x008fe40000004100 */
[--C-:B------:R-:W-:Y:S02]  /*8920*/  HADD2.F32 R28, -RZ, R30.reuse.H0_H0 ;  /* 0x2000001eff1c7230 */ /* 0x100fe40000004100 */
[----:B------:R-:W-:Y:S02]  /*8930*/  HADD2.F32 R29, -RZ, R30.H1_H1 ;  /* 0x3000001eff1d7230 */ /* 0x000fe40000004100 */
[----:B-1----:R-:W1:Y:S01]  /*8940*/  LDTM.x16 R4, tmem[UR4+0x30] ;  /* 0x00003004000479ee */ /* 0x002e620008240000 */
[----:B------:R-:W-:Y:S01]  /*8950*/  NOP ;  /* 0x0000000000007918 */ /* 0x000fe20000000000 */
[----:B-1----:R1:W-:Y:S01]  /*8960*/  SYNCS.ARRIVE.TRANS64.RED.A1T0 RZ, [R54+URZ], RZ ;  /* 0x000000ff36ff79a7 */ /* 0x0023e200081004ff */
[--C-:B------:R-:W-:Y:S02]  /*8970*/  HADD2.F32 R30, -RZ, R31.reuse.H0_H0 ;  /* 0x2000001fff1e7230 */ /* 0x100fe40000004100 */
[----:B------:R-:W-:Y:S02]  /*8980*/  HADD2.F32 R31, -RZ, R31.H1_H1 ;  /* 0x3000001fff1f7230 */ /* 0x000fe40000004100 */
        /* <DEDUP_REMOVED lines=8> */
[C---:B------:R-:W-:Y:S01]  /*8a10*/  FMUL R4, R24.reuse, R4 ;  /* 0x0000000418047220 */ /* 0x040fe20000400000 */
[C---:B------:R-:W-:Y:S01]  /*8a20*/  FMUL R5, R24.reuse, R5 ;  /* 0x0000000518057220 */ /* 0x040fe20000400000 */
[C---:B------:R-:W-:Y:S01]  /*8a30*/  FMUL R6, R24.reuse, R6 ;  /* 0x0000000618067220 */ /* 0x040fe20000400000 */
[C---:B------:R-:W-:Y:S01]  /*8a40*/  FMUL R7, R24.reuse, R7 ;  /* 0x0000000718077220 */ /* 0x040fe20000400000 */
[C---:B------:R-:W-:Y:S01]  /*8a50*/  FFMA R4, R27.reuse, R20, R4 ;  /* 0x000000141b047223 */ /* 0x040fe20000000004 */
        /* <DEDUP_REMOVED lines=15> */
[C---:B------:R-:W-:Y:S01]  /*8b50*/  FMUL R12, R24.reuse, R16 ;  /* 0x00000010180c7220 */ /* 0x040fe20000400000 */
[C---:B------:R-:W-:Y:S01]  /*8b60*/  FFMA R0, R27.reuse, R32, R0 ;  /* 0x000000201b007223 */ /* 0x040fe20000000000 */
[C---:B------:R-:W-:Y:S01]  /*8b70*/  FMUL R13, R24.reuse, R17 ;  /* 0x00000011180d7220 */ /* 0x040fe20000400000 */
[----:B------:R-:W-:Y:S01]  /*8b80*/  FFMA R2, R27, R33, R2 ;  /* 0x000000211b027223 */ /* 0x000fe20000000002 */
[----:B------:R-:W-:Y:S01]  /*8b90*/  F2FP.F16.F32.PACK_AB R4, R5, R4 ;  /* 0x000000040504723e */ /* 0x000fe200000000ff */
[C---:B------:R-:W-:Y:S01]  /*8ba0*/  FMUL R14, R24.reuse, R18 ;  /* 0x00000012180e7220 */ /* 0x040fe20000400000 */
[----:B------:R-:W-:Y:S01]  /*8bb0*/  FFMA R3, R27, R34, R3 ;  /* 0x000000221b037223 */ /* 0x000fe20000000003 */
[----:B------:R-:W-:Y:S01]  /*8bc0*/  F2FP.F16.F32.PACK_AB R5, R7, R6 ;  /* 0x000000060705723e */ /* 0x000fe200000000ff */
[----:B------:R-:W-:Y:S01]  /*8bd0*/  FFMA R15, R27, R35, R15 ;  /* 0x000000231b0f7223 */ /* 0x000fe2000000000f */
[----:B------:R-:W-:Y:S01]  /*8be0*/  FMUL R19, R24, R19 ;  /* 0x0000001318137220 */ /* 0x000fe20000400000 */
[----:B------:R-:W-:Y:S01]  /*8bf0*/  F2FP.F16.F32.PACK_AB R6, R9, R8 ;  /* 0x000000080906723e */ /* 0x000fe200000000ff */
[----:B------:R-:W-:Y:S01]  /*8c00*/  FFMA R12, R27, R36, R12 ;  /* 0x000000241b0c7223 */ /* 0x000fe2000000000c */
[----:B------:R-:W-:Y:S01]  /*8c10*/  F2FP.F16.F32.PACK_AB R7, R11, R10 ;  /* 0x0000000a0b07723e */ /* 0x000fe200000000ff */
[C---:B------:R-:W-:Y:S01]  /*8c20*/  FFMA R13, R27.reuse, R37, R13 ;  /* 0x000000251b0d7223 */ /* 0x040fe2000000000d */
[C---:B------:R-:W-:Y:S01]  /*8c30*/  FFMA R14, R27.reuse, R38, R14 ;  /* 0x000000261b0e7223 */ /* 0x040fe2000000000e */
[----:B------:R-:W-:Y:S01]  /*8c40*/  FFMA R19, R27, R39, R19 ;  /* 0x000000271b137223 */ /* 0x000fe20000000013 */
[----:B------:R-:W-:Y:S01]  /*8c50*/  F2FP.F16.F32.PACK_AB R16, R2, R0 ;  /* 0x000000000210723e */ /* 0x000fe200000000ff */
[----:B------:R1:W-:Y:S01]  /*8c60*/  STS.128 [R57+UR43+0x3200], R4 ;  /* 0x0032000439007988 */ /* 0x0003e20008000c2b */
        /* <DEDUP_REMOVED lines=27> */
.L_x_144:
[----:B------:R-:W-:Y:S05]  /*8e20*/  BSYNC.RECONVERGENT B0 ;  /* 0x0000000000007941 */ /* 0x000fea0003800200 */
.L_x_143:
[----:B------:R-:W-:Y:S01]  /*8e30*/  BAR.SYNC.DEFER_BLOCKING 0x1, 0x80 ;  /* 0x0042000000007b1d */ /* 0x000fe20000010000 */
[----:B------:R-:W-:Y:S01]  /*8e40*/  UISETP.NE.AND UP0, UPT, UR52, -0x4, UPT ;  /* 0xfffffffc3400788c */ /* 0x000fe2000bf05270 */
[----:B------:R-:W-:Y:S08]  /*8e50*/  IADD3 R22, PT, PT, R22, 0x1, RZ ;  /* 0x0000000116167810 */ /* 0x000ff00007ffe0ff */
[----:B------:R-:W-:Y:S05]  /*8e60*/  BRA.U !UP0, `(.L_x_145) ;  /* 0x0000000108287547 */ /* 0x000fea000b800000 */
[----:B------:R-:W-:Y:S01]  /*8e70*/  ISETP.NE.AND P0, PT, R62, RZ, PT ;  /* 0x000000ff3e00720c */ /* 0x000fe20003f05270 */
[----:B------:R-:W-:Y:S01]  /*8e80*/  IMAD.U32 R2, RZ, RZ, UR46 ;  /* 0x0000002eff027e24 */ /* 0x000fe2000f8e00ff */
[----:B------:R-:W-:Y:S01]  /*8e90*/  UIADD3 UR4, UPT, UPT, UR46, 0x1, URZ ;  /* 0x000000012e047890 */ /* 0x000fe2000fffe0ff */
[----:B------:R-:W-:Y:S03]  /*8ea0*/  IMAD.U32 R0, RZ, RZ, UR47 ;  /* 0x0000002fff007e24 */ /* 0x000fe6000f8e00ff */
[----:B------:R-:W-:Y:S04]  /*8eb0*/  UISETP.NE.AND UP0, UPT, UR4, 0x4, UPT ;  /* 0x000000040400788c */ /* 0x000fe8000bf05270 */
[----:B------:R-:W-:Y:S03]  /*8ec0*/  USEL UR46, UR4, URZ, UP0 ;  /* 0x000000ff042e7287 */ /* 0x000fe60008000000 */
[----:B------:R-:W-:Y:S05]  /*8ed0*/  @P0 LEA R2, R2, UR43, 0x3 ;  /* 0x0000002b02020c11 */ /* 0x000fea000f8e18ff */
[----:B------:R-:W-:Y:S05]  /*8ee0*/  @P0 VIADD R2, R2, 0x80 ;  /* 0x0000008002020836 */ /* 0x000fea0000000000 */
[----:B------:R-:W-:Y:S04]  /*8ef0*/  @P0 PRMT R0, R0, 0x654, R2 ;  /* 0x0000065400000816 */ /* 0x000fe80000000002 */
[----:B------:R2:W-:Y:S03]  /*8f00*/  @P0 SYNCS.ARRIVE.TRANS64.RED.A1T0 RZ, [R0+URZ], RZ ;  /* 0x000000ff00ff09a7 */ /* 0x0005e600081004ff */
.L_x_145:
[----:B------:R-:W-:Y:S01]  /*8f10*/  R2UR UR4, R52 ;  /* 0x00000000340472ca */ /* 0x000fe200000e0000 */
[----:B------:R-:W-:Y:S01]  /*8f20*/  UISETP.NE.AND UP0, UPT, UR62, URZ, UPT ;  /* 0x000000ff3e00728c */ /* 0x000fe2000bf05270 */
[----:B------:R-:W-:Y:S01]  /*8f30*/  ISETP.NE.AND P0, PT, R56, 0x2, PT ;  /* 0x000000023800780c */ /* 0x000fe20003f05270 */
[----:B------:R-:W-:Y:S01]  /*8f40*/  UIADD3 UR20, UPT, UPT, UR38, UR63, URZ ;  /* 0x0000003f26147290 */ /* 0x000fe2000fffe0ff */
[----:B------:R-:W-:Y:S01]  /*8f50*/  ISETP.NE.AND P1, PT, R22, 0x4, PT ;  /* 0x000000041600780c */ /* 0x000fe20003f25270 */
[----:B------:R-:W-:Y:S01]  /*8f60*/  UIADD3 UR52, UPT, UPT, UR52, 0x4, URZ ;  /* 0x0000000434347890 */ /* 0x000fe2000fffe0ff */
[----:B------:R-:W-:Y:S01]  /*8f70*/  SEL R2, RZ, 0x1, P0 ;  /* 0x00000001ff027807 */ /* 0x000fe20000000000 */
[----:B------:R-:W-:Y:S01]  /*8f80*/  UMOV UR36, UR61 ;  /* 0x0000003d00247c82 */ /* 0x000fe20008000000 */
[----:B--2---:R-:W-:Y:S02]  /*8f90*/  SEL R0, RZ, 0x1, P1 ;  /* 0x00000001ff007807 */ /* 0x004fe40000800000 */
[----:B------:R-:W-:Y:S02]  /*8fa0*/  LOP3.LUT R58, R58, R2, RZ, 0x3c, !PT ;  /* 0x000000023a3a7212 */ /* 0x000fe400078e3cff */
[----:B------:R-:W-:Y:S01]  /*8fb0*/  LOP3.LUT R59, R59, R0, RZ, 0x3c, !PT ;  /* 0x000000003b3b7212 */ /* 0x000fe200078e3cff */
[----:B------:R-:W-:Y:S01]  /*8fc0*/  UIADD3 UR28, UPT, UPT, UR37, UR4, URZ ;  /* 0x00000004251c7290 */ /* 0x000fe2000fffe0ff */
[----:B------:R-:W-:Y:S02]  /*8fd0*/  SEL R56, R56, RZ, P0 ;  /* 0x000000ff38387207 */ /* 0x000fe40000000000 */
[----:B------:R-:W-:Y:S01]  /*8fe0*/  SEL R22, R22, RZ, P1 ;  /* 0x000000ff16167207 */ /* 0x000fe20000800000 */
[----:B------:R-:W-:Y:S08]  /*8ff0*/  BRA.U UP0, `(.L_x_146) ;  /* 0xffffffcd00787547 */ /* 0x000ff0000b83ffff */
[----:B------:R-:W2:Y:S01]  /*9000*/  LDCU.64 UR4, c[0x0][0x888] ;  /* 0x00011100ff0477ac */ /* 0x000ea20008000a00 */
[----:B------:R-:W3:Y:S01]  /*9010*/  LDCU.64 UR6, c[0x0][0x890] ;  /* 0x00011200ff0677ac */ /* 0x000ee20008000a00 */
[----:B--2---:R-:W-:Y:S02]  /*9020*/  ISETP.NE.U32.AND P2, PT, RZ, UR4, PT ;  /* 0x00000004ff007c0c */ /* 0x004fe4000bf45070 */
[----:B---3--:R-:W-:Y:S02]  /*9030*/  ISETP.NE.U32.AND P1, PT, RZ, UR6, PT ;  /* 0x00000006ff007c0c */ /* 0x008fe4000bf25070 */
[----:B------:R-:W-:Y:S02]  /*9040*/  ISETP.NE.AND.EX P2, PT, RZ, UR5, PT, P2 ;  /* 0x00000005ff007c0c */ /* 0x000fe4000bf45320 */
[----:B------:R-:W-:-:S13]  /*9050*/  ISETP.NE.AND.EX P0, PT, RZ, UR7, PT, P1 ;  /* 0x00000007ff007c0c */ /* 0x000fda000bf05310 */
[----:B------:R-:W-:Y:S05]  /*9060*/  @P2 BRA P0, `(.L_x_147) ;  /* 0x00000000003c2947 */ /* 0x000fea0000000000 */
[----:B------:R-:W-:-:S13]  /*9070*/  ISETP.NE.AND.EX P1, PT, RZ, UR7, PT, P1 ;  /* 0x00000007ff007c0c */ /* 0x000fda000bf25310 */
[----:B------:R-:W-:Y:S05]  /*9080*/  @P1 BRA `(.L_x_148) ;  /* 0x00000000000c1947 */ /* 0x000fea0003800000 */
[----:B------:R-:W-:-:S13]  /*9090*/  FSETP.NEU.AND P0, PT, R27, RZ, PT ;  /* 0x000000ff1b00720b */ /* 0x000fda0003f0d000 */
[----:B------:R-:W-:Y:S05]  /*90a0*/  @!P0 EXIT ;  /* 0x000000000000894d */ /* 0x000fea0003800000 */
[----:B------:R-:W-:Y:S05]  /*90b0*/  BRA `(.L_x_147) ;  /* 0x0000000000287947 */ /* 0x000fea0003800000 */
.L_x_148:
[----:B------:R-:W-:Y:S01]  /*90c0*/  ISETP.NE.AND P0, PT, R55, RZ, PT ;  /* 0x000000ff3700720c */ /* 0x000fe20003f05270 */
[----:B------:R-:W-:-:S12]  /*90d0*/  BSSY.RECONVERGENT B0, `(.L_x_147) ;  /* 0x0000008000007945 */ /* 0x000fd80003800200 */
[----:B------:R-:W-:Y:S05]  /*90e0*/  @P0 BRA `(.L_x_149) ;  /* 0x0000000000100947 */ /* 0x000fea0003800000 */
[----:B------:R-:W-:-:S04]  /*90f0*/  ISETP.NE.U32.AND P0, PT, RZ, UR4, PT ;  /* 0x00000004ff007c0c */ /* 0x000fc8000bf05070 */
[----:B------:R-:W-:-:S13]  /*9100*/  ISETP.NE.AND.EX P0, PT, RZ, UR5, PT, P0 ;  /* 0x00000005ff007c0c */ /* 0x000fda000bf05300 */
[----:B------:R-:W-:Y:S05]  /*9110*/  @!P0 EXIT ;  /* 0x000000000000894d */ /* 0x000fea0003800000 */
[----:B------:R-:W-:Y:S05]  /*9120*/  BRA `(.L_x_150) ;  /* 0x0000000000087947 */ /* 0x000fea0003800000 */
.L_x_149:
[----:B------:R-:W-:-:S13]  /*9130*/  FSETP.NEU.AND P0, PT, R27, RZ, PT ;  /* 0x000000ff1b00720b */ /* 0x000fda0003f0d000 */
[----:B------:R-:W-:Y:S05]  /*9140*/  @!P0 EXIT ;  /* 0x000000000000894d */ /* 0x000fea0003800000 */
.L_x_150:
[----:B------:R-:W-:Y:S05]  /*9150*/  BSYNC.RECONVERGENT B0 ;  /* 0x0000000000007941 */ /* 0x000fea0003800200 */
.L_x_147:
[----:B------:R-:W-:Y:S01]  /*9160*/  ULEA UR6, UR46, UR43, 0x3 ;  /* 0x0000002b2e067291 */ /* 0x000fe2000f8e18ff */
[----:B------:R-:W-:-:S04]  /*9170*/  DEPBAR.LE SB0, 0x0 ;  /* 0x000080000000791a */ /* 0x000fc80000000000 */
[----:B------:R-:W-:-:S04]  /*9180*/  UIADD3 UR6, UPT, UPT, UR6, 0x80, URZ ;  /* 0x0000008006067890 */ /* 0x000fc8000fffe0ff */
[----:B------:R-:W-:-:S09]  /*9190*/  UPRMT UR6, UR47, 0x654, UR6 ;  /* 0x000006542f067896 */ /* 0x000fd20008000006 */
[----:B------:R-:W-:Y:S01]  /*91a0*/  SYNCS.ARRIVE.TRANS64.RED.A1T0 RZ, [UR6], RZ ;  /* 0x000000ffffff79a7 */ /* 0x000fe20008100406 */
[----:B------:R-:W-:Y:S05]  /*91b0*/  EXIT ;  /* 0x000000000000794d */ /* 0x000fea0003800000 */
.L_x_24:
[----:B--2---:R2:W3:Y:S02]  /*91c0*/  SYNCS.PHASECHK.TRANS64.TRYWAIT P0, [R0+URZ+0x120], R2 ;  /* 0x00012002000075a7 */ /* 0x0044e400080011ff */
[----:B---3--:R-:W-:Y:S05]  /*91d0*/  @!P0 NANOSLEEP.SYNCS 0x989680 ;  /* 0x009896800000895d */ /* 0x008fea0003900000 */
[----:B------:R-:W3:Y:S02]  /*91e0*/  @!P0 SYNCS.PHASECHK.TRANS64 P0, [R0+URZ+0x120], R2 ;  /* 0x00012002000085a7 */ /* 0x000ee400080010ff */
[----:B---3--:R-:W-:Y:S05]  /*91f0*/  @!P0 BRA `(.L_x_24) ;  /* 0xfffffffc00f08947 */ /* 0x008fea000383ffff */
[----:B------:R-:W-:Y:S05]  /*9200*/  BRA `(.L_x_151) ;  /* 0xffffff8800b87947 */ /* 0x000fea000383ffff */
.L_x_27:
[----:B-1----:R-:W-:-:S07]  /*9210*/  MOV R0, UR33 ;  /* 0x0000002100007c02 */ /* 0x002fce0008000f00 */
.L_x_152:
[----:B-1----:R1:W2:Y:S02]  /*9220*/  SYNCS.PHASECHK.TRANS64.TRYWAIT P0, [R0+URZ+0x30], R3 ;  /* 0x00003003000075a7 */ /* 0x0022a400080011ff */
[----:B--2---:R-:W-:Y:S05]  /*9230*/  @!P0 NANOSLEEP.SYNCS 0x989680 ;  /* 0x009896800000895d */ /* 0x004fea0003900000 */
[----:B------:R-:W2:Y:S02]  /*9240*/  @!P0 SYNCS.PHASECHK.TRANS64 P0, [R0+URZ+0x30], R3 ;  /* 0x00003003000085a7 */ /* 0x000ea400080010ff */
[----:B--2---:R-:W-:Y:S05]  /*9250*/  @!P0 BRA `(.L_x_152) ;  /* 0xfffffffc00f08947 */ /* 0x004fea000383ffff */
[----:B------:R-:W-:Y:S05]  /*9260*/  BRA `(.L_x_26) ;  /* 0xffffff8c00107947 */ /* 0x000fea000383ffff */
.L_x_34:
[----:B-1----:R-:W-:-:S07]  /*9270*/  MOV R0, UR17 ;  /* 0x0000001100007c02 */ /* 0x002fce0008000f00 */
.L_x_153:
[----:B-1----:R1:W2:Y:S02]  /*9280*/  SYNCS.PHASECHK.TRANS64.TRYWAIT P0, [R0+URZ+0x30], R3 ;  /* 0x00003003000075a7 */ /* 0x0022a400080011ff */
[----:B--2---:R-:W-:Y:S05]  /*9290*/  @!P0 NANOSLEEP.SYNCS 0x989680 ;  /* 0x009896800000895d */ /* 0x004fea0003900000 */
[----:B------:R-:W2:Y:S02]  /*92a0*/  @!P0 SYNCS.PHASECHK.TRANS64 P0, [R0+URZ+0x30], R3 ;  /* 0x00003003000085a7 */ /* 0x000ea400080010ff */
[----:B--2---:R-:W-:Y:S05]  /*92b0*/  @!P0 BRA `(.L_x_153) ;  /* 0xfffffffc00f08947 */ /* 0x004fea000383ffff */
[----:B------:R-:W-:Y:S05]  /*92c0*/  BRA `(.L_x_33) ;  /* 0xffffff8c00e07947 */ /* 0x000fea000383ffff */
.L_x_39:
[----:B-1----:R1:W2:Y:S02]  /*92d0*/  SYNCS.PHASECHK.TRANS64.TRYWAIT P0, [R3+URZ+0xb0], R0 ;  /* 0x0000b000030075a7 */ /* 0x0022a400080011ff */
[----:B--2---:R-:W-:Y:S05]  /*92e0*/  @!P0 NANOSLEEP.SYNCS 0x989680 ;  /* 0x009896800000895d */ /* 0x004fea0003900000 */
[----:B------:R-:W2:Y:S02]  /*92f0*/  @!P0 SYNCS.PHASECHK.TRANS64 P0, [R3+URZ+0xb0], R0 ;  /* 0x0000b000030085a7 */ /* 0x000ea400080010ff */
[----:B--2---:R-:W-:Y:S05]  /*9300*/  @!P0 BRA `(.L_x_39) ;  /* 0xfffffffc00f08947 */ /* 0x004fea000383ffff */
[----:B------:R-:W-:Y:S05]  /*9310*/  BRA `(.L_x_154) ;  /* 0xffffff9000987947 */ /* 0x000fea000383ffff */
.L_x_43:
[----:B------:R-:W-:-:S07]  /*9320*/  MOV R0, UR4 ;  /* 0x0000000400007c02 */ /* 0x000fce0008000f00 */
.L_x_155:
[----:B-1----:R1:W2:Y:S02]  /*9330*/  SYNCS.PHASECHK.TRANS64.TRYWAIT P0, [R0+URZ], R2 ;  /* 0x00000002000075a7 */ /* 0x0022a400080011ff */
[----:B--2---:R-:W-:Y:S05]  /*9340*/  @!P0 NANOSLEEP.SYNCS 0x989680 ;  /* 0x009896800000895d */ /* 0x004fea0003900000 */
[----:B------:R-:W2:Y:S02]  /*9350*/  @!P0 SYNCS.PHASECHK.TRANS64 P0, [R0+URZ], R2 ;  /* 0x00000002000085a7 */ /* 0x000ea400080010ff */
[----:B--2---:R-:W-:Y:S05]  /*9360*/  @!P0 BRA `(.L_x_155) ;  /* 0xfffffffc00f08947 */ /* 0x004fea000383ffff */
[----:B------:R-:W-:Y:S05]  /*9370*/  BRA `(.L_x_156) ;  /* 0xffffff9800407947 */ /* 0x000fea000383ffff */
.L_x_44:
[----:B------:R-:W-:-:S07]  /*9380*/  MOV R0, UR5 ;  /* 0x0000000500007c02 */ /* 0x000fce0008000f00 */
.L_x_157:
[----:B-1----:R1:W2:Y:S02]  /*9390*/  SYNCS.PHASECHK.TRANS64.TRYWAIT P0, [R0+URZ], R3 ;  /* 0x00000003000075a7 */ /* 0x0022a400080011ff */
[----:B--2---:R-:W-:Y:S05]  /*93a0*/  @!P0 NANOSLEEP.SYNCS 0x989680 ;  /* 0x009896800000895d */ /* 0x004fea0003900000 */
[----:B------:R-:W2:Y:S02]  /*93b0*/  @!P0 SYNCS.PHASECHK.TRANS64 P0, [R0+URZ], R3 ;  /* 0x00000003000085a7 */ /* 0x000ea400080010ff */
[----:B--2---:R-:W-:Y:S05]  /*93c0*/  @!P0 BRA `(.L_x_157) ;  /* 0xfffffffc00f08947 */ /* 0x004fea000383ffff */
[----:B------:R-:W-:Y:S05]  /*93d0*/  BRA `(.L_x_158) ;  /* 0xffffff98004c7947 */ /* 0x000fea000383ffff */
.L_x_45:
[----:B------:R-:W-:-:S07]  /*93e0*/  MOV R0, UR5 ;  /* 0x0000000500007c02 */ /* 0x000fce0008000f00 */
.L_x_159:
[----:B-1----:R1:W2:Y:S02]  /*93f0*/  SYNCS.PHASECHK.TRANS64.TRYWAIT P0, [R0+URZ], R3 ;  /* 0x00000003000075a7 */ /* 0x0022a400080011ff */
[----:B--2---:R-:W-:Y:S05]  /*9400*/  @!P0 NANOSLEEP.SYNCS 0x989680 ;  /* 0x009896800000895d */ /* 0x004fea0003900000 */
[----:B------:R-:W2:Y:S02]  /*9410*/  @!P0 SYNCS.PHASECHK.TRANS64 P0, [R0+URZ], R3 ;  /* 0x00000003000085a7 */ /* 0x000ea400080010ff */
[----:B--2---:R-:W-:Y:S05]  /*9420*/  @!P0 BRA `(.L_x_159) ;  /* 0xfffffffc00f08947 */ /* 0x004fea000383ffff */
[----:B------:R-:W-:Y:S05]  /*9430*/  BRA `(.L_x_160) ;  /* 0xffffff9800587947 */ /* 0x000fea000383ffff */
.L_x_46:
[----:B------:R-:W-:-:S07]  /*9440*/  MOV R0, UR5 ;  /* 0x0000000500007c02 */ /* 0x000fce0008000f00 */
.L_x_161:
[----:B-1----:R1:W2:Y:S02]  /*9450*/  SYNCS.PHASECHK.TRANS64.TRYWAIT P0, [R0+URZ], R3 ;  /* 0x00000003000075a7 */ /* 0x0022a400080011ff */
[----:B--2---:R-:W-:Y:S05]  /*9460*/  @!P0 NANOSLEEP.SYNCS 0x989680 ;  /* 0x009896800000895d */ /* 0x004fea0003900000 */
[----:B------:R-:W2:Y:S02]  /*9470*/  @!P0 SYNCS.PHASECHK.TRANS64 P0, [R0+URZ], R3 ;  /* 0x00000003000085a7 */ /* 0x000ea400080010ff */
[----:B--2---:R-:W-:Y:S05]  /*9480*/  @!P0 BRA `(.L_x_161) ;  /* 0xfffffffc00f08947 */ /* 0x004fea000383ffff */
[----:B------:R-:W-:Y:S05]  /*9490*/  BRA `(.L_x_162) ;  /* 0xffffff9800647947 */ /* 0x000fea000383ffff */
.L_x_47:
[----:B------:R-:W-:-:S07]  /*94a0*/  MOV R0, UR5 ;  /* 0x0000000500007c02 */ /* 0x000fce0008000f00 */
.L_x_163:
[----:B-1----:R1:W2:Y:S02]  /*94b0*/  SYNCS.PHASECHK.TRANS64.TRYWAIT P0, [R0+URZ], R3 ;  /* 0x00000003000075a7 */ /* 0x0022a400080011ff */
[----:B--2---:R-:W-:Y:S05]  /*94c0*/  @!P0 NANOSLEEP.SYNCS 0x989680 ;  /* 0x009896800000895d */ /* 0x004fea0003900000 */
[----:B------:R-:W2:Y:S02]  /*94d0*/  @!P0 SYNCS.PHASECHK.TRANS64 P0, [R0+URZ], R3 ;  /* 0x00000003000085a7 */ /* 0x000ea400080010ff */
[----:B--2---:R-:W-:Y:S05]  /*94e0*/  @!P0 BRA `(.L_x_163) ;  /* 0xfffffffc00f08947 */ /* 0x004fea000383ffff */
[----:B------:R-:W-:Y:S05]  /*94f0*/  BRA `(.L_x_164) ;  /* 0xffffff9800707947 */ /* 0x000fea000383ffff */
.L_x_50:
[----:B-1----:R1:W2:Y:S02]  /*9500*/  SYNCS.PHASECHK.TRANS64.TRYWAIT P0, [R2+URZ+0x110], R4 ;  /* 0x00011004020075a7 */ /* 0x0022a400080011ff */
[----:B--2---:R-:W-:Y:S05]  /*9510*/  @!P0 NANOSLEEP.SYNCS 0x989680 ;  /* 0x009896800000895d */ /* 0x004fea0003900000 */
[----:B------:R-:W2:Y:S02]  /*9520*/  @!P0 SYNCS.PHASECHK.TRANS64 P0, [R2+URZ+0x110], R4 ;  /* 0x00011004020085a7 */ /* 0x000ea400080010ff */
[----:B--2---:R-:W-:Y:S05]  /*9530*/  @!P0 BRA `(.L_x_50) ;  /* 0xfffffffc00f08947 */ /* 0x004fea000383ffff */
[----:B------:R-:W-:Y:S05]  /*9540*/  BRA `(.L_x_165) ;  /* 0xffffff9800cc7947 */ /* 0x000fea000383ffff */
.L_x_51:
[----:B------:R-:W-:-:S07]  /*9550*/  MOV R2, UR4 ;  /* 0x0000000400027c02 */ /* 0x000fce0008000f00 */
.L_x_166:
[----:B-1----:R1:W2:Y:S02]  /*9560*/  SYNCS.PHASECHK.TRANS64.TRYWAIT P0, [R2+URZ+0xc0], R5 ;  /* 0x0000c005020075a7 */ /* 0x0022a400080011ff */
[----:B--2---:R-:W-:Y:S05]  /*9570*/  @!P0 NANOSLEEP.SYNCS 0x989680 ;  /* 0x009896800000895d */ /* 0x004fea0003900000 */
[----:B------:R-:W2:Y:S02]  /*9580*/  @!P0 SYNCS.PHASECHK.TRANS64 P0, [R2+URZ+0xc0], R5 ;  /* 0x0000c005020085a7 */ /* 0x000ea400080010ff */
[----:B--2---:R-:W-:Y:S05]  /*9590*/  @!P0 BRA `(.L_x_166) ;  /* 0xfffffffc00f08947 */ /* 0x004fea000383ffff */
[----:B------:R-:W-:Y:S05]  /*95a0*/  BRA `(.L_x_167) ;  /* 0xffffff9800dc7947 */ /* 0x000fea000383ffff */
.L_x_52:
[----:B-1----:R1:W2:Y:S02]  /*95b0*/  SYNCS.PHASECHK.TRANS64.TRYWAIT P1, [R2+URZ+0xb0], R4 ;  /* 0x0000b004020075a7 */ /* 0x0022a400080211ff */
[----:B--2---:R-:W-:Y:S05]  /*95c0*/  @!P1 NANOSLEEP.SYNCS 0x989680 ;  /* 0x009896800000995d */ /* 0x004fea0003900000 */
[----:B------:R-:W2:Y:S02]  /*95d0*/  @!P1 SYNCS.PHASECHK.TRANS64 P1, [R2+URZ+0xb0], R4 ;  /* 0x0000b004020095a7 */ /* 0x000ea400080210ff */
[----:B--2---:R-:W-:Y:S05]  /*95e0*/  @!P1 BRA `(.L_x_52) ;  /* 0xfffffffc00f09947 */ /* 0x004fea000383ffff */
[----:B------:R-:W-:Y:S05]  /*95f0*/  BRA `(.L_x_168) ;  /* 0xffffff9c000c7947 */ /* 0x000fea000383ffff */
.L_x_55:
[----:B------:R-:W-:-:S07]  /*9600*/  MOV R0, UR4 ;  /* 0x0000000400007c02 */ /* 0x000fce0008000f00 */
.L_x_169:
[----:B-1----:R1:W2:Y:S02]  /*9610*/  SYNCS.PHASECHK.TRANS64.TRYWAIT P0, [R0+URZ+0xc0], R2 ;  /* 0x0000c002000075a7 */ /* 0x0022a400080011ff */
[----:B--2---:R-:W-:Y:S05]  /*9620*/  @!P0 NANOSLEEP.SYNCS 0x989680 ;  /* 0x009896800000895d */ /* 0x004fea0003900000 */
[----:B------:R-:W2:Y:S02]  /*9630*/  @!P0 SYNCS.PHASECHK.TRANS64 P0, [R0+URZ+0xc0], R2 ;  /* 0x0000c002000085a7 */ /* 0x000ea400080010ff */
[----:B--2---:R-:W-:Y:S05]  /*9640*/  @!P0 BRA `(.L_x_169) ;  /* 0xfffffffc00f08947 */ /* 0x004fea000383ffff */
[----:B------:R-:W-:Y:S05]  /*9650*/  BRA `(.L_x_54) ;  /* 0xffffff9c00607947 */ /* 0x000fea000383ffff */
.L_x_64:
[----:B-1----:R-:W-:-:S04]  /*9660*/  MOV R5, UR5 ;  /* 0x0000000500057c02 */ /* 0x002fc80008000f00 */
[----:B------:R1:W2:Y:S03]  /*9670*/  SYNCS.PHASECHK.TRANS64.TRYWAIT P0, [R5+URZ+0x8], R6 ;  /* 0x00000806050075a7 */ /* 0x0002a600080011ff */
[----:B--2---:R-:W-:Y:S05]  /*9680*/  @!P0 NANOSLEEP.SYNCS 0x989680 ;  /* 0x009896800000895d */ /* 0x004fea0003900000 */
[----:B------:R-:W2:Y:S02]  /*9690*/  @!P0 SYNCS.PHASECHK.TRANS64 P0, [R5+URZ+0x8], R6 ;  /* 0x00000806050085a7 */ /* 0x000ea400080010ff */
[----:B--2---:R-:W-:Y:S05]  /*96a0*/  @!P0 BRA `(.L_x_64) ;  /* 0xfffffffc00ec8947 */ /* 0x004fea000383ffff */
[----:B------:R-:W-:Y:S05]  /*96b0*/  BRA `(.L_x_63) ;  /* 0xffffffa000147947 */ /* 0x000fea000383ffff */
.L_x_66:
[----:B------:R-:W-:Y:S01]  /*96c0*/  BSSY B0, `(.L_x_170) ;  /* 0x0000006000007945 */ /* 0x000fe20003800000 */
[----:B------:R-:W-:-:S07]  /*96d0*/  MOV R15, 0xffffffff ;  /* 0xffffffff000f7802 */ /* 0x000fce0000000f00 */
[----:B-1---5:R-:W-:Y:S05]  /*96e0*/  WARPSYNC.COLLECTIVE R15, `(.L_x_171) ;  /* 0x000000000f0c7348 */ /* 0x022fea0003c00000 */
[----:B------:R-:W-:Y:S02]  /*96f0*/  ELECT P6, UR79, PT ;  /* 0x00000000004f782f */ /* 0x000fe400038c0000 */
[----:B------:R-:W-:Y:S01]  /*9700*/  MOV R14, UR79 ;  /* 0x0000004f000e7c02 */ /* 0x000fe20008000f00 */
[----:B-1---5:R-:W-:Y:S10]  /*9710*/  ENDCOLLECTIVE ;  /* 0x000000000000791b */ /* 0x022ff40003800000 */
.L_x_171:
[----:B------:R-:W-:Y:S05]  /*9720*/  BSYNC B0 ;  /* 0x0000000000007941 */ /* 0x000fea0003800000 */
.L_x_170:
[----:B------:R-:W-:Y:S05]  /*9730*/  BRA `(.L_x_172) ;  /* 0xffffffa000447947 */ /* 0x000fea000383ffff */
.L_x_68:
[----:B-1----:R-:W-:-:S04]  /*9740*/  MOV R0, UR5 ;  /* 0x0000000500007c02 */ /* 0x002fc80008000f00 */
[----:B------:R1:W2:Y:S03]  /*9750*/  SYNCS.PHASECHK.TRANS64.TRYWAIT P0, [R0+URZ+0x8], R4 ;  /* 0x00000804000075a7 */ /* 0x0002a600080011ff */
[----:B--2---:R-:W-:Y:S05]  /*9760*/  @!P0 NANOSLEEP.SYNCS 0x989680 ;  /* 0x009896800000895d */ /* 0x004fea0003900000 */
[----:B------:R-:W2:Y:S02]  /*9770*/  @!P0 SYNCS.PHASECHK.TRANS64 P0, [R0+URZ+0x8], R4 ;  /* 0x00000804000085a7 */ /* 0x000ea400080010ff */
[----:B--2---:R-:W-:Y:S05]  /*9780*/  @!P0 BRA `(.L_x_68) ;  /* 0xfffffffc00ec8947 */ /* 0x004fea000383ffff */
[----:B------:R-:W-:Y:S05]  /*9790*/  BRA `(.L_x_67) ;  /* 0xffffffa000487947 */ /* 0x000fea000383ffff */
.L_x_69:
[----:B-1----:R1:W2:Y:S02]  /*97a0*/  SYNCS.PHASECHK.TRANS64.TRYWAIT P0, [R0+URZ+0xb0], R4 ;  /* 0x0000b004000075a7 */ /* 0x0022a400080011ff */
[----:B--2---:R-:W-:Y:S05]  /*97b0*/  @!P0 NANOSLEEP.SYNCS 0x989680 ;  /* 0x009896800000895d */ /* 0x004fea0003900000 */
[----:B------:R-:W2:Y:S02]  /*97c0*/  @!P0 SYNCS.PHASECHK.TRANS64 P0, [R0+URZ+0xb0], R4 ;  /* 0x0000b004000085a7 */ /* 0x000ea400080010ff */
[----:B--2---:R-:W-:Y:S05]  /*97d0*/  @!P0 BRA `(.L_x_69) ;  /* 0xfffffffc00f08947 */ /* 0x004fea000383ffff */
[----:B------:R-:W-:Y:S05]  /*97e0*/  BRA `(.L_x_173) ;  /* 0xffffffa400307947 */ /* 0x000fea000383ffff */
.L_x_71:
[----:B------:R-:W-:-:S07]  /*97f0*/  MOV R0, UR31 ;  /* 0x0000001f00007c02 */ /* 0x000fce0008000f00 */
.L_x_174:
[----:B-1----:R1:W2:Y:S02]  /*9800*/  SYNCS.PHASECHK.TRANS64.TRYWAIT P0, [R0+URZ+0xf0], R4 ;  /* 0x0000f004000075a7 */ /* 0x0022a400080011ff */
[----:B--2---:R-:W-:Y:S05]  /*9810*/  @!P0 NANOSLEEP.SYNCS 0x989680 ;  /* 0x009896800000895d */ /* 0x004fea0003900000 */
[----:B------:R-:W2:Y:S02]  /*9820*/  @!P0 SYNCS.PHASECHK.TRANS64 P0, [R0+URZ+0xf0], R4 ;  /* 0x0000f004000085a7 */ /* 0x000ea400080010ff */
[----:B--2---:R-:W-:Y:S05]  /*9830*/  @!P0 BRA `(.L_x_174) ;  /* 0xfffffffc00f08947 */ /* 0x004fea000383ffff */
[----:B------:R-:W-:Y:S05]  /*9840*/  BRA `(.L_x_175) ;  /* 0xffffffa4007c7947 */ /* 0x000fea000383ffff */
.L_x_74:
[----:B------:R-:W-:Y:S07]  /*9850*/  MOV R0, UR5 ;  /* 0x0000000500007c02 */ /* 0x000fee0008000f00 */
.L_x_176:
[----:B-1----:R1:W2:Y:S02]  /*9860*/  SYNCS.PHASECHK.TRANS64.TRYWAIT P0, [R0+URZ], R4 ;  /* 0x00000004000075a7 */ /* 0x0022a400080011ff */
[----:B--2---:R-:W-:Y:S05]  /*9870*/  @!P0 NANOSLEEP.SYNCS 0x989680 ;  /* 0x009896800000895d */ /* 0x004fea0003900000 */
[----:B------:R-:W2:Y:S02]  /*9880*/  @!P0 SYNCS.PHASECHK.TRANS64 P0, [R0+URZ], R4 ;  /* 0x00000004000085a7 */ /* 0x000ea400080010ff */
[----:B--2---:R-:W-:Y:S05]  /*9890*/  @!P0 BRA `(.L_x_176) ;  /* 0xfffffffc00f08947 */ /* 0x004fea000383ffff */
[----:B------:R-:W-:Y:S05]  /*98a0*/  BRA `(.L_x_73) ;  /* 0xffffffa400907947 */ /* 0x000fea000383ffff */
.L_x_78:
[----:B-1----:R-:W-:-:S07]  /*98b0*/  MOV R0, UR4 ;  /* 0x0000000400007c02 */ /* 0x002fce0008000f00 */
.L_x_177:
[----:B-1----:R1:W2:Y:S02]  /*98c0*/  SYNCS.PHASECHK.TRANS64.TRYWAIT P0, [R0+URZ], R2 ;  /* 0x00000002000075a7 */ /* 0x0022a400080011ff */
[----:B--2---:R-:W-:Y:S05]  /*98d0*/  @!P0 NANOSLEEP.SYNCS 0x989680 ;  /* 0x009896800000895d */ /* 0x004fea0003900000 */
[----:B------:R-:W2:Y:S02]  /*98e0*/  @!P0 SYNCS.PHASECHK.TRANS64 P0, [R0+URZ], R2 ;  /* 0x00000002000085a7 */ /* 0x000ea400080010ff */
[----:B--2---:R-:W-:Y:S05]  /*98f0*/  @!P0 BRA `(.L_x_177) ;  /* 0xfffffffc00f08947 */ /* 0x004fea000383ffff */
[----:B------:R-:W-:Y:S05]  /*9900*/  BRA `(.L_x_178) ;  /* 0xffffffa800847947 */ /* 0x000fea000383ffff */
.L_x_79:
[----:B------:R-:W-:-:S07]  /*9910*/  MOV R0, UR5 ;  /* 0x0000000500007c02 */ /* 0x000fce0008000f00 */
.L_x_179:
[----:B-1----:R1:W2:Y:S02]  /*9920*/  SYNCS.PHASECHK.TRANS64.TRYWAIT P0, [R0+URZ], R3 ;  /* 0x00000003000075a7 */ /* 0x0022a400080011ff */
[----:B--2---:R-:W-:Y:S05]  /*9930*/  @!P0 NANOSLEEP.SYNCS 0x989680 ;  /* 0x009896800000895d */ /* 0x004fea0003900000 */
[----:B------:R-:W2:Y:S02]  /*9940*/  @!P0 SYNCS.PHASECHK.TRANS64 P0, [R0+URZ], R3 ;  /* 0x00000003000085a7 */ /* 0x000ea400080010ff */
[----:B--2---:R-:W-:Y:S05]  /*9950*/  @!P0 BRA `(.L_x_179) ;  /* 0xfffffffc00f08947 */ /* 0x004fea000383ffff */
[----:B------:R-:W-:Y:S05]  /*9960*/  BRA `(.L_x_180) ;  /* 0xffffffa800907947 */ /* 0x000fea000383ffff */
.L_x_80:
[----:B------:R-:W-:-:S07]  /*9970*/  MOV R0, UR5 ;  /* 0x0000000500007c02 */ /* 0x000fce0008000f00 */
.L_x_181:
[----:B-1----:R1:W2:Y:S02]  /*9980*/  SYNCS.PHASECHK.TRANS64.TRYWAIT P0, [R0+URZ], R3 ;  /* 0x00000003000075a7 */ /* 0x0022a400080011ff */
[----:B--2---:R-:W-:Y:S05]  /*9990*/  @!P0 NANOSLEEP.SYNCS 0x989680 ;  /* 0x009896800000895d */ /* 0x004fea0003900000 */
[----:B------:R-:W2:Y:S02]  /*99a0*/  @!P0 SYNCS.PHASECHK.TRANS64 P0, [R0+URZ], R3 ;  /* 0x00000003000085a7 */ /* 0x000ea400080010ff */
[----:B--2---:R-:W-:Y:S05]  /*99b0*/  @!P0 BRA `(.L_x_181) ;  /* 0xfffffffc00f08947 */ /* 0x004fea000383ffff */
[----:B------:R-:W-:Y:S05]  /*99c0*/  BRA `(.L_x_182) ;  /* 0xffffffa8009c7947 */ /* 0x000fea000383ffff */
.L_x_83:
[----:B------:R-:W-:-:S07]  /*99d0*/  MOV R0, UR26 ;  /* 0x0000001a00007c02 */ /* 0x000fce0008000f00 */
.L_x_183:
[----:B-1----:R1:W2:Y:S02]  /*99e0*/  SYNCS.PHASECHK.TRANS64.TRYWAIT P1, [R0+URZ+0x130], R2 ;  /* 0x00013002000075a7 */ /* 0x0022a400080211ff */
[----:B--2---:R-:W-:Y:S05]  /*99f0*/  @!P1 NANOSLEEP.SYNCS 0x989680 ;  /* 0x009896800000995d */ /* 0x004fea0003900000 */
[----:B------:R-:W2:Y:S02]  /*9a00*/  @!P1 SYNCS.PHASECHK.TRANS64 P1, [R0+URZ+0x130], R2 ;  /* 0x00013002000095a7 */ /* 0x000ea400080210ff */
[----:B--2---:R-:W-:Y:S05]  /*9a10*/  @!P1 BRA `(.L_x_183) ;  /* 0xfffffffc00f09947 */ /* 0x004fea000383ffff */
[----:B------:R-:W-:Y:S05]  /*9a20*/  BRA `(.L_x_184) ;  /* 0xffffffa800e87947 */ /* 0x000fea000383ffff */
.L_x_88:
[----:B--2---:R2:W3:Y:S02]  /*9a30*/  SYNCS.PHASECHK.TRANS64.TRYWAIT P0, [R12+URZ+0xb0], R0 ;  /* 0x0000b0000c0075a7 */ /* 0x0044e400080011ff */
[----:B---3--:R-:W-:Y:S05]  /*9a40*/  @!P0 NANOSLEEP.SYNCS 0x989680 ;  /* 0x009896800000895d */ /* 0x008fea0003900000 */
[----:B------:R-:W3:Y:S02]  /*9a50*/  @!P0 SYNCS.PHASECHK.TRANS64 P0, [R12+URZ+0xb0], R0 ;  /* 0x0000b0000c0085a7 */ /* 0x000ee400080010ff */
[----:B---3--:R-:W-:Y:S05]  /*9a60*/  @!P0 BRA `(.L_x_88) ;  /* 0xfffffffc00f08947 */ /* 0x008fea000383ffff */
[----:B------:R-:W-:Y:S05]  /*9a70*/  BRA `(.L_x_185) ;  /* 0xffffffb000107947 */ /* 0x000fea000383ffff */
.L_x_91:
[----:B-1----:R-:W-:Y:S07]  /*9a80*/  MOV R0, UR21 ;  /* 0x0000001500007c02 */ /* 0x002fee0008000f00 */
.L_x_186:
[----:B-1----:R1:W2:Y:S02]  /*9a90*/  SYNCS.PHASECHK.TRANS64.TRYWAIT P2, [R0+URZ+0xa8], R6 ;  /* 0x0000a806000075a7 */ /* 0x0022a400080411ff */
[----:B--2---:R-:W-:Y:S05]  /*9aa0*/  @!P2 NANOSLEEP.SYNCS 0x989680 ;  /* 0x009896800000a95d */ /* 0x004fea0003900000 */
[----:B------:R-:W2:Y:S02]  /*9ab0*/  @!P2 SYNCS.PHASECHK.TRANS64 P2, [R0+URZ+0xa8], R6 ;  /* 0x0000a8060000a5a7 */ /* 0x000ea400080410ff */
[----:B--2---:R-:W-:Y:S05]  /*9ac0*/  @!P2 BRA `(.L_x_186) ;  /* 0xfffffffc00f0a947 */ /* 0x004fea000383ffff */
[----:B------:R-:W-:Y:S05]  /*9ad0*/  BRA `(.L_x_90) ;  /* 0xffffffb400787947 */ /* 0x000fea000383ffff */
.L_x_94:
[----:B------:R-:W-:Y:S07]  /*9ae0*/  MOV R0, UR21 ;  /* 0x0000001500007c02 */ /* 0x000fee0008000f00 */
.L_x_187:
[----:B-1----:R1:W2:Y:S02]  /*9af0*/  SYNCS.PHASECHK.TRANS64.TRYWAIT P0, [R0+URZ+0x80], R9 ;  /* 0x00008009000075a7 */ /* 0x0022a400080011ff */
[----:B--2---:R-:W-:Y:S05]  /*9b00*/  @!P0 NANOSLEEP.SYNCS 0x989680 ;  /* 0x009896800000895d */ /* 0x004fea0003900000 */
[----:B------:R-:W2:Y:S02]  /*9b10*/  @!P0 SYNCS.PHASECHK.TRANS64 P0, [R0+URZ+0x80], R9 ;  /* 0x00008009000085a7 */ /* 0x000ea400080010ff */
[----:B--2---:R-:W-:Y:S05]  /*9b20*/  @!P0 BRA `(.L_x_187) ;  /* 0xfffffffc00f08947 */ /* 0x004fea000383ffff */
[----:B------:R-:W-:Y:S05]  /*9b30*/  BRA `(.L_x_188) ;  /* 0xffffffb400d47947 */ /* 0x000fea000383ffff */
.L_x_95:
[----:B------:R-:W-:Y:S07]  /*9b40*/  MOV R0, UR21 ;  /* 0x0000001500007c02 */ /* 0x000fee0008000f00 */
.L_x_189:
[----:B-1----:R1:W2:Y:S02]  /*9b50*/  SYNCS.PHASECHK.TRANS64.TRYWAIT P0, [R0+URZ+0x88], R9 ;  /* 0x00008809000075a7 */ /* 0x0022a400080011ff */
[----:B--2---:R-:W-:Y:S05]  /*9b60*/  @!P0 NANOSLEEP.SYNCS 0x989680 ;  /* 0x009896800000895d */ /* 0x004fea0003900000 */
[----:B------:R-:W2:Y:S02]  /*9b70*/  @!P0 SYNCS.PHASECHK.TRANS64 P0, [R0+URZ+0x88], R9 ;  /* 0x00008809000085a7 */ /* 0x000ea400080010ff */
[----:B--2---:R-:W-:Y:S05]  /*9b80*/  @!P0 BRA `(.L_x_189) ;  /* 0xfffffffc00f08947 */ /* 0x004fea000383ffff */
[----:B------:R-:W-:Y:S05]  /*9b90*/  BRA `(.L_x_190) ;  /* 0xffffffb800307947 */ /* 0x000fea000383ffff */
.L_x_96:
[----:B------:R-:W-:Y:S07]  /*9ba0*/  MOV R0, UR21 ;  /* 0x0000001500007c02 */ /* 0x000fee0008000f00 */
.L_x_191:
[----:B-1----:R1:W2:Y:S02]  /*9bb0*/  SYNCS.PHASECHK.TRANS64.TRYWAIT P0, [R0+URZ+0x90], R9 ;  /* 0x00009009000075a7 */ /* 0x0022a400080011ff */
[----:B--2---:R-:W-:Y:S05]  /*9bc0*/  @!P0 NANOSLEEP.SYNCS 0x989680 ;  /* 0x009896800000895d */ /* 0x004fea0003900000 */
[----:B------:R-:W2:Y:S02]  /*9bd0*/  @!P0 SYNCS.PHASECHK.TRANS64 P0, [R0+URZ+0x90], R9 ;  /* 0x00009009000085a7 */ /* 0x000ea400080010ff */
[----:B--2---:R-:W-:Y:S05]  /*9be0*/  @!P0 BRA `(.L_x_191) ;  /* 0xfffffffc00f08947 */ /* 0x004fea000383ffff */
[----:B------:R-:W-:Y:S05]  /*9bf0*/  BRA `(.L_x_192) ;  /* 0xffffffb8008c7947 */ /* 0x000fea000383ffff */
.L_x_97:
[----:B------:R-:W-:Y:S07]  /*9c00*/  MOV R0, UR21 ;  /* 0x0000001500007c02 */ /* 0x000fee0008000f00 */
.L_x_193:
[----:B-1----:R1:W2:Y:S02]  /*9c10*/  SYNCS.PHASECHK.TRANS64.TRYWAIT P0, [R0+URZ+0x98], R9 ;  /* 0x00009809000075a7 */ /* 0x0022a400080011ff */
[----:B--2---:R-:W-:Y:S05]  /*9c20*/  @!P0 NANOSLEEP.SYNCS 0x989680 ;  /* 0x009896800000895d */ /* 0x004fea0003900000 */
[----:B------:R-:W2:Y:S02]  /*9c30*/  @!P0 SYNCS.PHASECHK.TRANS64 P0, [R0+URZ+0x98], R9 ;  /* 0x00009809000085a7 */ /* 0x000ea400080010ff */
[----:B--2---:R-:W-:Y:S05]  /*9c40*/  @!P0 BRA `(.L_x_193) ;  /* 0xfffffffc00f08947 */ /* 0x004fea000383ffff */
[----:B------:R-:W-:Y:S05]  /*9c50*/  BRA `(.L_x_194) ;  /* 0xffffffb800e87947 */ /* 0x000fea000383ffff */
.L_x_99:
[----:B------:R-:W-:-:S07]  /*9c60*/  MOV R0, UR21 ;  /* 0x0000001500007c02 */ /* 0x000fce0008000f00 */
.L_x_195:
[----:B-1----:R1:W3:Y:S02]  /*9c70*/  SYNCS.PHASECHK.TRANS64.TRYWAIT P0, [R0+URZ+0x80], R2 ;  /* 0x00008002000075a7 */ /* 0x0022e400080011ff */
[----:B---3--:R-:W-:Y:S05]  /*9c80*/  @!P0 NANOSLEEP.SYNCS 0x989680 ;  /* 0x009896800000895d */ /* 0x008fea0003900000 */
[----:B------:R-:W3:Y:S02]  /*9c90*/  @!P0 SYNCS.PHASECHK.TRANS64 P0, [R0+URZ+0x80], R2 ;  /* 0x00008002000085a7 */ /* 0x000ee400080010ff */
[----:B---3--:R-:W-:Y:S05]  /*9ca0*/  @!P0 BRA `(.L_x_195) ;  /* 0xfffffffc00f08947 */ /* 0x008fea000383ffff */
[----:B------:R-:W-:Y:S05]  /*9cb0*/  BRA `(.L_x_196) ;  /* 0xffffffbc00747947 */ /* 0x000fea000383ffff */
.L_x_100:
[----:B-1----:R-:W-:-:S07]  /*9cc0*/  MOV R0, UR21 ;  /* 0x0000001500007c02 */ /* 0x002fce0008000f00 */
.L_x_197:
[----:B-1----:R1:W3:Y:S02]  /*9cd0*/  SYNCS.PHASECHK.TRANS64.TRYWAIT P0, [R0+URZ+0x88], R2 ;  /* 0x00008802000075a7 */ /* 0x0022e400080011ff */
[----:B---3--:R-:W-:Y:S05]  /*9ce0*/  @!P0 NANOSLEEP.SYNCS 0x989680 ;  /* 0x009896800000895d */ /* 0x008fea0003900000 */
[----:B------:R-:W3:Y:S02]  /*9cf0*/  @!P0 SYNCS.PHASECHK.TRANS64 P0, [R0+URZ+0x88], R2 ;  /* 0x00008802000085a7 */ /* 0x000ee400080010ff */
[----:B---3--:R-:W-:Y:S05]  /*9d00*/  @!P0 BRA `(.L_x_197) ;  /* 0xfffffffc00f08947 */ /* 0x008fea000383ffff */
[----:B------:R-:W-:Y:S05]  /*9d10*/  BRA `(.L_x_198) ;  /* 0xffffffbc00647947 */ /* 0x000fea000383ffff */
.L_x_101:
[----:B-1----:R-:W-:-:S07]  /*9d20*/  MOV R0, UR21 ;  /* 0x0000001500007c02 */ /* 0x002fce0008000f00 */
.L_x_199:
[----:B-1----:R1:W3:Y:S02]  /*9d30*/  SYNCS.PHASECHK.TRANS64.TRYWAIT P0, [R0+URZ+0x90], R2 ;  /* 0x00009002000075a7 */ /* 0x0022e400080011ff */
[----:B---3--:R-:W-:Y:S05]  /*9d40*/  @!P0 NANOSLEEP.SYNCS 0x989680 ;  /* 0x009896800000895d */ /* 0x008fea0003900000 */
[----:B------:R-:W3:Y:S02]  /*9d50*/  @!P0 SYNCS.PHASECHK.TRANS64 P0, [R0+URZ+0x90], R2 ;  /* 0x00009002000085a7 */ /* 0x000ee400080010ff */
[----:B---3--:R-:W-:Y:S05]  /*9d60*/  @!P0 BRA `(.L_x_199) ;  /* 0xfffffffc00f08947 */ /* 0x008fea000383ffff */
[----:B------:R-:W-:Y:S05]  /*9d70*/  BRA `(.L_x_200) ;  /* 0xffffffbc00547947 */ /* 0x000fea000383ffff */
.L_x_103:
[----:B--2---:R2:W3:Y:S02]  /*9d80*/  SYNCS.PHASECHK.TRANS64.TRYWAIT P0, [R3+URZ+0xb0], R0 ;  /* 0x0000b000030075a7 */ /* 0x0044e400080011ff */
[----:B---3--:R-:W-:Y:S05]  /*9d90*/  @!P0 NANOSLEEP.SYNCS 0x989680 ;  /* 0x009896800000895d */ /* 0x008fea0003900000 */
[----:B------:R-:W3:Y:S02]  /*9da0*/  @!P0 SYNCS.PHASECHK.TRANS64 P0, [R3+URZ+0xb0], R0 ;  /* 0x0000b000030085a7 */ /* 0x000ee400080010ff */
[----:B---3--:R-:W-:Y:S05]  /*9db0*/  @!P0 BRA `(.L_x_103) ;  /* 0xfffffffc00f08947 */ /* 0x008fea000383ffff */
[----:B------:R-:W-:Y:S05]  /*9dc0*/  BRA `(.L_x_201) ;  /* 0xffffffc000187947 */ /* 0x000fea000383ffff */
.L_x_114:
[----:B-1----:R-:W-:Y:S04]  /*9dd0*/  MOV R2, UR43 ;  /* 0x0000002b00027c02 */ /* 0x002fe80008000f00 */
[----:B------:R1:W2:Y:S03]  /*9de0*/  SYNCS.PHASECHK.TRANS64.TRYWAIT P0, [R2+URZ+0x60], R3 ;  /* 0x00006003020075a7 */ /* 0x0002a600080011ff */
[----:B--2---:R-:W-:Y:S05]  /*9df0*/  @!P0 NANOSLEEP.SYNCS 0x989680 ;  /* 0x009896800000895d */ /* 0x004fea0003900000 */
[----:B------:R-:W2:Y:S02]  /*9e00*/  @!P0 SYNCS.PHASECHK.TRANS64 P0, [R2+URZ+0x60], R3 ;  /* 0x00006003020085a7 */ /* 0x000ea400080010ff */
[----:B--2---:R-:W-:Y:S05]  /*9e10*/  @!P0 BRA `(.L_x_114) ;  /* 0xfffffffc00ec8947 */ /* 0x004fea000383ffff */
[----:B------:R-:W-:Y:S05]  /*9e20*/  BRA `(.L_x_113) ;  /* 0xffffffcc00687947 */ /* 0x000fea000383ffff */
.L_x_116:
[----:B-1----:R1:W3:Y:S02]  /*9e30*/  SYNCS.PHASECHK.TRANS64.TRYWAIT P1, [R54+URZ+0xd0], R0 ;  /* 0x0000d000360075a7 */ /* 0x0022e400080211ff */
[----:B---3--:R-:W-:Y:S05]  /*9e40*/  @!P1 NANOSLEEP.SYNCS 0x989680 ;  /* 0x009896800000995d */ /* 0x008fea0003900000 */
[----:B------:R-:W3:Y:S02]  /*9e50*/  @!P1 SYNCS.PHASECHK.TRANS64 P1, [R54+URZ+0xd0], R0 ;  /* 0x0000d000360095a7 */ /* 0x000ee400080210ff */
[----:B---3--:R-:W-:Y:S05]  /*9e60*/  @!P1 BRA `(.L_x_116) ;  /* 0xfffffffc00f09947 */ /* 0x008fea000383ffff */
[----:B------:R-:W-:Y:S05]  /*9e70*/  BRA `(.L_x_115) ;  /* 0xffffffcc00887947 */ /* 0x000fea000383ffff */
.L_x_125:
[----:B--2---:R2:W3:Y:S02]  /*9e80*/  SYNCS.PHASECHK.TRANS64.TRYWAIT P0, [R2+URZ+0x60], R0 ;  /* 0x00006000020075a7 */ /* 0x0044e400080011ff */
[----:B---3--:R-:W-:Y:S05]  /*9e90*/  @!P0 NANOSLEEP.SYNCS 0x989680 ;  /* 0x009896800000895d */ /* 0x008fea0003900000 */
[----:B------:R-:W3:Y:S02]  /*9ea0*/  @!P0 SYNCS.PHASECHK.TRANS64 P0, [R2+URZ+0x60], R0 ;  /* 0x00006000020085a7 */ /* 0x000ee400080010ff */
[----:B---3--:R-:W-:Y:S05]  /*9eb0*/  @!P0 BRA `(.L_x_125) ;  /* 0xfffffffc00f08947 */ /* 0x008fea000383ffff */
[----:B------:R-:W-:Y:S05]  /*9ec0*/  BRA `(.L_x_124) ;  /* 0xffffffd400987947 */ /* 0x000fea000383ffff */
.L_x_133:
[----:B--2---:R2:W3:Y:S02]  /*9ed0*/  SYNCS.PHASECHK.TRANS64.TRYWAIT P0, [R2+URZ+0x60], R4 ;  /* 0x00006004020075a7 */ /* 0x0044e400080011ff */
[----:B---3--:R-:W-:Y:S05]  /*9ee0*/  @!P0 NANOSLEEP.SYNCS 0x989680 ;  /* 0x009896800000895d */ /* 0x008fea0003900000 */
[----:B------:R-:W3:Y:S02]  /*9ef0*/  @!P0 SYNCS.PHASECHK.TRANS64 P0, [R2+URZ+0x60], R4 ;  /* 0x00006004020085a7 */ /* 0x000ee400080010ff */
[----:B---3--:R-:W-:Y:S05]  /*9f00*/  @!P0 BRA `(.L_x_133) ;  /* 0xfffffffc00f08947 */ /* 0x008fea000383ffff */
[----:B------:R-:W-:Y:S05]  /*9f10*/  BRA `(.L_x_132) ;  /* 0xffffffdc00b87947 */ /* 0x000fea000383ffff */
.L_x_141:
[----:B--2---:R2:W3:Y:S02]  /*9f20*/  SYNCS.PHASECHK.TRANS64.TRYWAIT P0, [R3+URZ+0x60], R0 ;  /* 0x00006000030075a7 */ /* 0x0044e400080011ff */
[----:B---3--:R-:W-:Y:S05]  /*9f30*/  @!P0 NANOSLEEP.SYNCS 0x989680 ;  /* 0x009896800000895d */ /* 0x008fea0003900000 */
[----:B------:R-:W3:Y:S02]  /*9f40*/  @!P0 SYNCS.PHASECHK.TRANS64 P0, [R3+URZ+0x60], R0 ;  /* 0x00006000030085a7 */ /* 0x000ee400080010ff */
[----:B---3--:R-:W-:Y:S05]  /*9f50*/  @!P0 BRA `(.L_x_141) ;  /* 0xfffffffc00f08947 */ /* 0x008fea000383ffff */
[----:B------:R-:W-:Y:S05]  /*9f60*/  BRA `(.L_x_140) ;  /* 0xffffffe400d87947 */ /* 0x000fea000383ffff */
        .weak           $__internal_0_$__cuda_sm10x_tcgen05_guardrail_trap_col_being_dealloced_not_returned_by_alloc
        .type           $__internal_0_$__cuda_sm10x_tcgen05_guardrail_trap_col_being_dealloced_not_returned_by_alloc,@function
        .size           $__internal_0_$__cuda_sm10x_tcgen05_guardrail_trap_col_being_dealloced_not_returned_by_alloc,($__internal_1_$__cuda_sm10x_tcgen05_guardrail_trap_phase_invalid_during_alloc - $__internal_0_$__cuda_sm10x_tcgen05_guardrail_trap_col_being_dealloced_not_returned_by_alloc)
$__internal_0_$__cuda_sm10x_tcgen05_guardrail_trap_col_being_dealloced_not_returned_by_alloc:
[----:B------:R-:W-:Y:S05]  /*9f70*/  BPT.TRAP 0x1 ;  /* 0x000000040000795c */ /* 0x000fea0000300000 */
[----:B------:R-:W-:-:S04]  /*9f80*/  HFMA2 R3, -RZ, RZ, 0, 0 ;  /* 0x00000000ff037431 */ /* 0x000fc800000001ff */
[----:B------:R-:W-:Y:S05]  /*9f90*/  RET.REL.NODEC R2 `(_ZN7cutlass13device_kernelINS_4gemm6kernel13GemmUniversalIN4cute5tupleIJiiiiEEENS1_10collective13CollectiveMmaINS1_35MainloopSm100TmaUmmaWarpSpecializedILi6ELi2ELi4ENS5_IJNS4_1CILi4EEESB_NSA_ILi1EEEEEEEENS5_IJNSA_ILi128EEESF_NSA_ILi64EEEEEENS_6half_tENS5_IJSC_llEEESI_NS5_IJlSC_lEEENS4_8TiledMMAINS4_8MMA_AtomIJNS4_26SM100_MMA_F16BF16_2x1SM_SSISI_SI_fLi128ELi128ELNS4_4UMMA5MajorE1ELSP_0ELNSO_7ScaleInE0ELSQ_0EEEEEENS4_6LayoutINS5_IJSC_SC_SC_EEENS5_IJNSA_ILi0EEESV_SV_EEEEENS5_IJNS4_10UnderscoreESY_SY_EEEEENS4_28SM100_TMA_2SM_LOAD_MULTICASTENS4_14ComposedLayoutINS4_7SwizzleILi3ELi4ELi3EEENS4_18smem_ptr_flag_bitsILi16EEENST_INS5_IJSG_NSA_ILi8EEEEEENS5_IJSC_SG_EEEEEEEvNS4_8identityES11_NS12_IS14_S16_NST_INS5_IJS17_SG_EEENS5_IJSG_SC_EEEEEEEvS1C_EENS_8epilogue10collective18CollectiveEpilogueINS1I_23Sm100TmaWarpSpecializedILi4ELi2ELi16ELb1ELb0EEEJNS5_IJSG_SF_SG_EEENS5_IJNST_ISG_SC_EENST_INS5_IJNSA_ILi16EEENSA_ILi2EEEEEES19_EEEEESI_SK_SI_SK_NS1I_6fusion15FusionCallbacksIS1M_NS1U_17LinearCombinationISI_fSI_fLNS_15FloatRoundStyleE2EEES1N_S1T_JEEENS4_5SM1004TMEM4LOAD26SM100_TMEM_LOAD_32dp32b16xENS4_13SM90_TMA_LOADENS12_INS13_ILi1ELi4ELi3EEES16_NST_INS5_IJS17_S1P_EEENS5_IJS1P_SC_EEEEEEENS4_39AutoVectorizingCopyWithAssumedAlignmentILi128EEENS4_14SM90_TMA_STOREES29_S2B_S2B_EEEvvEEEEvNT_6ParamsE) ;  /* 0xffffff6002187950 */ /* 0x000fea0003c3ffff */
        .weak           $__internal_1_$__cuda_sm10x_tcgen05_guardrail_trap_phase_invalid_during_alloc
        .type           $__internal_1_$__cuda_sm10x_tcgen05_guardrail_trap_phase_invalid_during_alloc,@function
        .size           $__internal_1_$__cuda_sm10x_tcgen05_guardrail_trap_phase_invalid_during_alloc,($__internal_2_$__cuda_sm10x_tcgen05_guardrail_trap_unallocated_columns_being_dealloced - $__internal_1_$__cuda_sm10x_tcgen05_guardrail_trap_phase_invalid_during_alloc)
$__internal_1_$__cuda_sm10x_tcgen05_guardrail_trap_phase_invalid_during_alloc:
[----:B------:R-:W-:Y:S05]  /*9fa0*/  BPT.TRAP 0x1 ;  /* 0x000000040000795c */ /* 0x000fea0000300000 */
[----:B------:R-:W-:-:S04]  /*9fb0*/  MOV R5, 0x0 ;  /* 0x0000000000057802 */ /* 0x000fc80000000f00 */
[----:B------:R-:W-:Y:S05]  /*9fc0*/  RET.REL.NODEC R4 `(_ZN7cutlass13device_kernelINS_4gemm6kernel13GemmUniversalIN4cute5tupleIJiiiiEEENS1_10collective13CollectiveMmaINS1_35MainloopSm100TmaUmmaWarpSpecializedILi6ELi2ELi4ENS5_IJNS4_1CILi4EEESB_NSA_ILi1EEEEEEEENS5_IJNSA_ILi128EEESF_NSA_ILi64EEEEEENS_6half_tENS5_IJSC_llEEESI_NS5_IJlSC_lEEENS4_8TiledMMAINS4_8MMA_AtomIJNS4_26SM100_MMA_F16BF16_2x1SM_SSISI_SI_fLi128ELi128ELNS4_4UMMA5MajorE1ELSP_0ELNSO_7ScaleInE0ELSQ_0EEEEEENS4_6LayoutINS5_IJSC_SC_SC_EEENS5_IJNSA_ILi0EEESV_SV_EEEEENS5_IJNS4_10UnderscoreESY_SY_EEEEENS4_28SM100_TMA_2SM_LOAD_MULTICASTENS4_14ComposedLayoutINS4_7SwizzleILi3ELi4ELi3EEENS4_18smem_ptr_flag_bitsILi16EEENST_INS5_IJSG_NSA_ILi8EEEEEENS5_IJSC_SG_EEEEEEEvNS4_8identityES11_NS12_IS14_S16_NST_INS5_IJS17_SG_EEENS5_IJSG_SC_EEEEEEEvS1C_EENS_8epilogue10collective18CollectiveEpilogueINS1I_23Sm100TmaWarpSpecializedILi4ELi2ELi16ELb1ELb0EEEJNS5_IJSG_SF_SG_EEENS5_IJNST_ISG_SC_EENST_INS5_IJNSA_ILi16EEENSA_ILi2EEEEEES19_EEEEESI_SK_SI_SK_NS1I_6fusion15FusionCallbacksIS1M_NS1U_17LinearCombinationISI_fSI_fLNS_15FloatRoundStyleE2EEES1N_S1T_JEEENS4_5SM1004TMEM4LOAD26SM100_TMEM_LOAD_32dp32b16xENS4_13SM90_TMA_LOADENS12_INS13_ILi1ELi4ELi3EEES16_NST_INS5_IJS17_S1P_EEENS5_IJS1P_SC_EEEEEEENS4_39AutoVectorizingCopyWithAssumedAlignmentILi128EEENS4_14SM90_TMA_STOREES29_S2B_S2B_EEEvvEEEEvNT_6ParamsE) ;  /* 0xffffff60040c7950 */ /* 0x000fea0003c3ffff */
        .weak           $__internal_2_$__cuda_sm10x_tcgen05_guardrail_trap_unallocated_columns_being_dealloced
        .type           $__internal_2_$__cuda_sm10x_tcgen05_guardrail_trap_unallocated_columns_being_dealloced,@function
        .size           $__internal_2_$__cuda_sm10x_tcgen05_guardrail_trap_unallocated_columns_being_dealloced,(.L_x_203 - $__internal_2_$__cuda_sm10x_tcgen05_guardrail_trap_unallocated_columns_being_dealloced)
$__internal_2_$__cuda_sm10x_tcgen05_guardrail_trap_unallocated_columns_being_dealloced:
[----:B------:R-:W-:Y:S05]  /*9fd0*/  BPT.TRAP 0x1 ;  /* 0x000000040000795c */ /* 0x000fea0000300000 */
[----:B------:R-:W-:-:S04]  /*9fe0*/  HFMA2 R3, -RZ, RZ, 0, 0 ;  /* 0x00000000ff037431 */ /* 0x000fc800000001ff */
[----:B------:R-:W-:Y:S05]  /*9ff0*/  RET.REL.NODEC R2 `(_ZN7cutlass13device_kernelINS_4gemm6kernel13GemmUniversalIN4cute5tupleIJiiiiEEENS1_10collective13CollectiveMmaINS1_35MainloopSm100TmaUmmaWarpSpecializedILi6ELi2ELi4ENS5_IJNS4_1CILi4EEESB_NSA_ILi1EEEEEEEENS5_IJNSA_ILi128EEESF_NSA_ILi64EEEEEENS_6half_tENS5_IJSC_llEEESI_NS5_IJlSC_lEEENS4_8TiledMMAINS4_8MMA_AtomIJNS4_26SM100_MMA_F16BF16_2x1SM_SSISI_SI_fLi128ELi128ELNS4_4UMMA5MajorE1ELSP_0ELNSO_7ScaleInE0ELSQ_0EEEEEENS4_6LayoutINS5_IJSC_SC_SC_EEENS5_IJNSA_ILi0EEESV_SV_EEEEENS5_IJNS4_10UnderscoreESY_SY_EEEEENS4_28SM100_TMA_2SM_LOAD_MULTICASTENS4_14ComposedLayoutINS4_7SwizzleILi3ELi4ELi3EEENS4_18smem_ptr_flag_bitsILi16EEENST_INS5_IJSG_NSA_ILi8EEEEEENS5_IJSC_SG_EEEEEEEvNS4_8identityES11_NS12_IS14_S16_NST_INS5_IJS17_SG_EEENS5_IJSG_SC_EEEEEEEvS1C_EENS_8epilogue10collective18CollectiveEpilogueINS1I_23Sm100TmaWarpSpecializedILi4ELi2ELi16ELb1ELb0EEEJNS5_IJSG_SF_SG_EEENS5_IJNST_ISG_SC_EENST_INS5_IJNSA_ILi16EEENSA_ILi2EEEEEES19_EEEEESI_SK_SI_SK_NS1I_6fusion15FusionCallbacksIS1M_NS1U_17LinearCombinationISI_fSI_fLNS_15FloatRoundStyleE2EEES1N_S1T_JEEENS4_5SM1004TMEM4LOAD26SM100_TMEM_LOAD_32dp32b16xENS4_13SM90_TMA_LOADENS12_INS13_ILi1ELi4ELi3EEES16_NST_INS5_IJS17_S1P_EEENS5_IJS1P_SC_EEEEEEENS4_39AutoVectorizingCopyWithAssumedAlignmentILi128EEENS4_14SM90_TMA_STOREES29_S2B_S2B_EEEvvEEEEvNT_6ParamsE) ;  /* 0xffffff6002007950 */ /* 0x000fea0003c3ffff */
.L_x_202:
[----:B------:R-:W-:-:S00]  /*a000*/  BRA `(.L_x_202) ;  /* 0xfffffffc00fc7947 */ /* 0x000fc0000383ffff */
[----:B------:R-:W-:-:S00]  /*a010*/  NOP ;  /* 0x0000000000007918 */ /* 0x000fc00000000000 */
        /* <DEDUP_REMOVED lines=14> */
.L_x_203:


//--------------------- .nv.global.init           --------------------------
	.section	.nv.global.init,"aw",@progbits
.nv.global.init:
	.type		$str$27,@object
	.size		$str$27,($str$28 - $str$27)
$str$27:
        /*0000*/ 	.byte	0x28, 0x61, 0x64, 0x64, 0x72, 0x65, 0x73, 0x73, 0x20, 0x26, 0x20, 0x6d, 0x61, 0x73, 0x6b, 0x29
        /*0010*/ 	.byte	0x20, 0x3d, 0x3d, 0x20, 0x30, 0x00
	.type		$str$28,@object
	.size		$str$28,($str$26 - $str$28)
$str$28:
        /*0016*/ 	.byte	0x2f, 0x74, 0x6d, 0x70, 0x2f, 0x63, 0x75, 0x74, 0x6c, 0x61, 0x73, 0x73, 0x5f, 0x73, 0x77, 0x65
        /*0026*/ 	.byte	0x65, 0x70, 0x5f, 0x73, 0x72, 0x63, 0x2f, 0x69, 0x6e, 0x63, 0x6c, 0x75, 0x64, 0x65, 0x2f, 0x63
        /*0036*/ 	.byte	0x75, 0x74, 0x65, 0x2f, 0x70, 0x6f, 0x69, 0x6e, 0x74, 0x65, 0x72, 0x5f, 0x66, 0x6c, 0x61, 0x67
        /*0046*/ 	.byte	0x67, 0x65, 0x64, 0x2e, 0x68, 0x70, 0x70, 0x00
	.type		$str$26,@object
	.size		$str$26,($str$25 - $str$26)
$str$26:
        /*004e*/ 	.byte	0x2f, 0x74, 0x6d, 0x70, 0x2f, 0x63, 0x75, 0x74, 0x6c, 0x61, 0x73, 0x73, 0x5f, 0x73, 0x77, 0x65
        /*005e*/ 	.byte	0x65, 0x70, 0x5f, 0x73, 0x72, 0x63, 0x2f, 0x69, 0x6e, 0x63, 0x6c, 0x75, 0x64, 0x65, 0x2f, 0x63
        /*006e*/ 	.byte	0x75, 0x74, 0x65, 0x2f, 0x61, 0x74, 0x6f, 0x6d, 0x2f, 0x63, 0x6f, 0x70, 0x79, 0x5f, 0x74, 0x72
        /*007e*/ 	.byte	0x61, 0x69, 0x74, 0x73, 0x5f, 0x73, 0x6d, 0x31, 0x30, 0x30, 0x2e, 0x68, 0x70, 0x70, 0x00
	.type		$str$25,@object
	.size		$str$25,(__unnamed_1 - $str$25)
$str$25:
        /*008d*/ 	.byte	0x28, 0x28, 0x75, 0x69, 0x6e, 0x74, 0x33, 0x32, 0x5f, 0x74, 0x28, 0x74, 0x68, 0x72, 0x65, 0x61
        /*009d*/ 	.byte	0x64, 0x49, 0x64, 0x78, 0x2e, 0x78, 0x29, 0x20, 0x2f, 0x20, 0x33, 0x32, 0x29, 0x20, 0x25, 0x20
        /*00ad*/ 	.byte	0x34, 0x29, 0x20, 0x3d, 0x3d, 0x20, 0x28, 0x28, 0x28, 0x74, 0x6d, 0x65, 0x6d, 0x5f, 0x61, 0x64
        /*00bd*/ 	.byte	0x64, 0x72, 0x20, 0x3e, 0x3e, 0x20, 0x31, 0x36, 0x29, 0x20, 0x2f, 0x20, 0x33, 0x32, 0x29, 0x20
        /*00cd*/ 	.byte	0x25, 0x20, 0x34, 0x29, 0x00
	.type		__unnamed_1,@object
	.size		__unnamed_1,(__unnamed_2 - __unnamed_1)
__unnamed_1:
        /*00d2*/ 	.byte	0x61, 0x75, 0x74, 0x6f, 0x20, 0x63, 0x75, 0x74, 0x65, 0x3a, 0x3a, 0x61, 0x73, 0x5f, 0x70, 0x6f
        /* <DEDUP_REMOVED lines=24> */
        /*0262*/ 	.byte	0x34, 0x38, 0x3e, 0x3e, 0x3e, 0x3e, 0x5d, 0x00
	.type		__unnamed_2,@object
	.size		__unnamed_2,(.L_2 - __unnamed_2)
__unnamed_2:
        /* <DEDUP_REMOVED lines=40> */
        /*04ea*/ 	.byte	0x3a, 0x3a, 0x43, 0x3c, 0x30, 0x3e, 0x3e, 0x3e, 0x3e, 0x5d, 0x00
.L_2:


//--------------------- .nv.shared._ZN7cutlass13device_kernelINS_4gemm6kernel13GemmUniversalIN4cute5tupleIJiiiiEEENS1_10collective13CollectiveMmaINS1_35MainloopSm100TmaUmmaWarpSpecializedILi6ELi2ELi4ENS5_IJNS4_1CILi4EEESB_NSA_ILi1EEEEEEEENS5_IJNSA_ILi128EEESF_NSA_ILi64EEEEEENS_6half_tENS5_IJSC_llEEESI_NS5_IJlSC_lEEENS4_8TiledMMAINS4_8MMA_AtomIJNS4_26SM100_MMA_F16BF16_2x1SM_SSISI_SI_fLi128ELi128ELNS4_4UMMA5MajorE1ELSP_0ELNSO_7ScaleInE0ELSQ_0EEEEEENS4_6LayoutINS5_IJSC_SC_SC_EEENS5_IJNSA_ILi0EEESV_SV_EEEEENS5_IJNS4_10UnderscoreESY_SY_EEEEENS4_28SM100_TMA_2SM_LOAD_MULTICASTENS4_14ComposedLayoutINS4_7SwizzleILi3ELi4ELi3EEENS4_18smem_ptr_flag_bitsILi16EEENST_INS5_IJSG_NSA_ILi8EEEEEENS5_IJSC_SG_EEEEEEEvNS4_8identityES11_NS12_IS14_S16_NST_INS5_IJS17_SG_EEENS5_IJSG_SC_EEEEEEEvS1C_EENS_8epilogue10collective18CollectiveEpilogueINS1I_23Sm100TmaWarpSpecializedILi4ELi2ELi16ELb1ELb0EEEJNS5_IJSG_SF_SG_EEENS5_IJNST_ISG_SC_EENST_INS5_IJNSA_ILi16EEENSA_ILi2EEEEEES19_EEEEESI_SK_SI_SK_NS1I_6fusion15FusionCallbacksIS1M_NS1U_17LinearCombinationISI_fSI_fLNS_15FloatRoundStyleE2EEES1N_S1T_JEEENS4_5SM1004TMEM4LOAD26SM100_TMEM_LOAD_32dp32b16xENS4_13SM90_TMA_LOADENS12_INS13_ILi1ELi4ELi3EEES16_NST_INS5_IJS17_S1P_EEENS5_IJS1P_SC_EEEEEEENS4_39AutoVectorizingCopyWithAssumedAlignmentILi128EEENS4_14SM90_TMA_STOREES29_S2B_S2B_EEEvvEEEEvNT_6ParamsE --------------------------
	.section	.nv.shared._ZN7cutlass13device_kernelINS_4gemm6kernel13GemmUniversalIN4cute5tupleIJiiiiEEENS1_10collective13CollectiveMmaINS1_35MainloopSm100TmaUmmaWarpSpecializedILi6ELi2ELi4ENS5_IJNS4_1CILi4EEESB_NSA_ILi1EEEEEEEENS5_IJNSA_ILi128EEESF_NSA_ILi64EEEEEENS_6half_tENS5_IJSC_llEEESI_NS5_IJlSC_lEEENS4_8TiledMMAINS4_8MMA_AtomIJNS4_26SM100_MMA_F16BF16_2x1SM_SSISI_SI_fLi128ELi128ELNS4_4UMMA5MajorE1ELSP_0ELNSO_7ScaleInE0ELSQ_0EEEEEENS4_6LayoutINS5_IJSC_SC_SC_EEENS5_IJNSA_ILi0EEESV_SV_EEEEENS5_IJNS4_10UnderscoreESY_SY_EEEEENS4_28SM100_TMA_2SM_LOAD_MULTICASTENS4_14ComposedLayoutINS4_7SwizzleILi3ELi4ELi3EEENS4_18smem_ptr_flag_bitsILi16EEENST_INS5_IJSG_NSA_ILi8EEEEEENS5_IJSC_SG_EEEEEEEvNS4_8identityES11_NS12_IS14_S16_NST_INS5_IJS17_SG_EEENS5_IJSG_SC_EEEEEEEvS1C_EENS_8epilogue10collective18CollectiveEpilogueINS1I_23Sm100TmaWarpSpecializedILi4ELi2ELi16ELb1ELb0EEEJNS5_IJSG_SF_SG_EEENS5_IJNST_ISG_SC_EENST_INS5_IJNSA_ILi16EEENSA_ILi2EEEEEES19_EEEEESI_SK_SI_SK_NS1I_6fusion15FusionCallbacksIS1M_NS1U_17LinearCombinationISI_fSI_fLNS_15FloatRoundStyleE2EEES1N_S1T_JEEENS4_5SM1004TMEM4LOAD26SM100_TMEM_LOAD_32dp32b16xENS4_13SM90_TMA_LOADENS12_INS13_ILi1ELi4ELi3EEES16_NST_INS5_IJS17_S1P_EEENS5_IJS1P_SC_EEEEEEENS4_39AutoVectorizingCopyWithAssumedAlignmentILi128EEENS4_14SM90_TMA_STOREES29_S2B_S2B_EEEvvEEEEvNT_6ParamsE,"aw",@nobits
	.sectionflags	@""
	.align	16
	.zero		1024


//--------------------- .nv.shared.reserved.0     --------------------------
	.section	.nv.shared.reserved.0,"aw",@nobits
	.weak		__nv_reservedSMEM_offset_0_alias
	.size		__nv_reservedSMEM_offset_0_alias, 0, 64
	.other		__nv_reservedSMEM_offset_0_alias,@"STO_CUDA_RESERVED_SHARED STV_DEFAULT"
__nv_reservedSMEM_offset_0_alias:
	.zero		0
.nv.shared.reserved.0:
	.zero		64
	.weak		__nv_reservedSMEM_tcgen05_partition
	.type		__nv_reservedSMEM_tcgen05_partition,@object
	.size		__nv_reservedSMEM_tcgen05_partition,(.L_0 - __nv_reservedSMEM_tcgen05_partition)
__nv_reservedSMEM_tcgen05_partition:
	.zero		32
.L_0:


//--------------------- .nv.global                --------------------------
	.section	.nv.global,"aw",@nobits
.nv.global:
	.type		_ZN40_INTERNAL_3b942aba_4_k_cu_e234cf60_350174cute1_E,@object
	.size		_ZN40_INTERNAL_3b942aba_4_k_cu_e234cf60_350174cute1_E,(_ZN40_INTERNAL_3b942aba_4_k_cu_e234cf60_350174cuda3std3__45__cpo6cbeginE - _ZN40_INTERNAL_3b942aba_4_k_cu_e234cf60_350174cute1_E)
_ZN40_INTERNAL_3b942aba_4_k_cu_e234cf60_350174cute1_E:
	.zero		1
	.type		_ZN40_INTERNAL_3b942aba_4_k_cu_e234cf60_350174cuda3std3__45__cpo6cbeginE,@object
	.size		_ZN40_INTERNAL_3b942aba_4_k_cu_e234cf60_350174cuda3std3__45__cpo6cbeginE,(_ZN40_INTERNAL_3b942aba_4_k_cu_e234cf60_350174cuda3std3__48in_placeE - _ZN40_INTERNAL_3b942aba_4_k_cu_e234cf60_350174cuda3std3__45__cpo6cbeginE)
_ZN40_INTERNAL_3b942aba_4_k_cu_e234cf60_350174cuda3std3__45__cpo6cbeginE:
	.zero		1
	.type		_ZN40_INTERNAL_3b942aba_4_k_cu_e234cf60_350174cuda3std3__48in_placeE,@object
	.size		_ZN40_INTERNAL_3b942aba_4_k_cu_e234cf60_350174cuda3std3__48in_placeE,(_ZN40_INTERNAL_3b942aba_4_k_cu_e234cf60_350174cuda3std6ranges3__45__cpo9iter_moveE - _ZN40_INTERNAL_3b942aba_4_k_cu_e234cf60_350174cuda3std3__48in_placeE)
_ZN40_INTERNAL_3b942aba_4_k_cu_e234cf60_350174cuda3std3__48in_placeE:
	.zero		1
	.type		_ZN40_INTERNAL_3b942aba_4_k_cu_e234cf60_350174cuda3std6ranges3__45__cpo9iter_moveE,@object
	.size		_ZN40_INTERNAL_3b942aba_4_k_cu_e234cf60_350174cuda3std6ranges3__45__cpo9iter_moveE,(_ZN40_INTERNAL_3b942aba_4_k_cu_e234cf60_350174cuda3std3__45__cpo5beginE - _ZN40_INTERNAL_3b942aba_4_k_cu_e234cf60_350174cuda3std6ranges3__45__cpo9iter_moveE)
_ZN40_INTERNAL_3b942aba_4_k_cu_e234cf60_350174cuda3std6ranges3__45__cpo9iter_moveE:
	.zero		1
	.type		_ZN40_INTERNAL_3b942aba_4_k_cu_e234cf60_350174cuda3std3__45__cpo5beginE,@object
	.size		_ZN40_INTERNAL_3b942aba_4_k_cu_e234cf60_350174cuda3std3__45__cpo5beginE,(_ZN40_INTERNAL_3b942aba_4_k_cu_e234cf60_350174cuda3std3__442_GLOBAL__N__3b942aba_4_k_cu_e234cf60_350176ignoreE - _ZN40_INTERNAL_3b942aba_4_k_cu_e234cf60_350174cuda3std3__45__cpo5beginE)
_ZN40_INTERNAL_3b942aba_4_k_cu_e234cf60_350174cuda3std3__45__cpo5beginE:
	.zero		1
	.type		_ZN40_INTERNAL_3b942aba_4_k_cu_e234cf60_350174cuda3std3__442_GLOBAL__N__3b942aba_4_k_cu_e234cf60_350176ignoreE,@object
	.size		_ZN40_INTERNAL_3b942aba_4_k_cu_e234cf60_350174cuda3std3__442_GLOBAL__N__3b942aba_4_k_cu_e234cf60_350176ignoreE,(_ZN40_INTERNAL_3b942aba_4_k_cu_e234cf60_350174cute7productE - _ZN40_INTERNAL_3b942aba_4_k_cu_e234cf60_350174cuda3std3__442_GLOBAL__N__3b942aba_4_k_cu_e234cf60_350176ignoreE)
_ZN40_INTERNAL_3b942aba_4_k_cu_e234cf60_350174cuda3std3__442_GLOBAL__N__3b942aba_4_k_cu_e234cf60_350176ignoreE:
	.zero		1
	.type		_ZN40_INTERNAL_3b942aba_4_k_cu_e234cf60_350174cute7productE,@object
	.size		_ZN40_INTERNAL_3b942aba_4_k_cu_e234cf60_350174cute7productE,(_ZN40_INTERNAL_3b942aba_4_k_cu_e234cf60_350174cuda3std3__45__cpo3endE - _ZN40_INTERNAL_3b942aba_4_k_cu_e234cf60_350174cute7productE)
_ZN40_INTERNAL_3b942aba_4_k_cu_e234cf60_350174cute7productE:
	.zero		1
	.type		_ZN40_INTERNAL_3b942aba_4_k_cu_e234cf60_350174cuda3std3__45__cpo3endE,@object
	.size		_ZN40_INTERNAL_3b942aba_4_k_cu_e234cf60_350174cuda3std3__45__cpo3endE,(_ZN40_INTERNAL_3b942aba_4_k_cu_e234cf60_350174cuda3std3__419piecewise_constructE - _ZN40_INTERNAL_3b942aba_4_k_cu_e234cf60_350174cuda3std3__45__cpo3endE)
_ZN40_INTERNAL_3b942aba_4_k_cu_e234cf60_350174cuda3std3__45__cpo3endE:
	.zero		1
	.type		_ZN40_INTERNAL_3b942aba_4_k_cu_e234cf60_350174cuda3std3__419piecewise_constructE,@object
	.size		_ZN40_INTERNAL_3b942aba_4_k_cu_e234cf60_350174cuda3std3__419piecewise_constructE,(_ZN40_INTERNAL_3b942aba_4_k_cu_e234cf60_350174cuda3std3__45__cpo4cendE - _ZN40_INTERNAL_3b942aba_4_k_cu_e234cf60_350174cuda3std3__419piecewise_constructE)
_ZN40_INTERNAL_3b942aba_4_k_cu_e234cf60_350174cuda3std3__419piecewise_constructE:
	.zero		1
	.type		_ZN40_INTERNAL_3b942aba_4_k_cu_e234cf60_350174cuda3std3__45__cpo4cendE,@object
	.size		_ZN40_INTERNAL_3b942aba_4_k_cu_e234cf60_350174cuda3std3__45__cpo4cendE,(_ZN40_INTERNAL_3b942aba_4_k_cu_e234cf60_350174cuda3std6ranges3__45__cpo4swapE - _ZN40_INTERNAL_3b942aba_4_k_cu_e234cf60_350174cuda3std3__45__cpo4cendE)
_ZN40_INTERNAL_3b942aba_4_k_cu_e234cf60_350174cuda3std3__45__cpo4cendE:
	.zero		1
	.type		_ZN40_INTERNAL_3b942aba_4_k_cu_e234cf60_350174cuda3std6ranges3__45__cpo4swapE,@object
	.size		_ZN40_INTERNAL_3b942aba_4_k_cu_e234cf60_350174cuda3std6ranges3__45__cpo4swapE,(.L_10 - _ZN40_INTERNAL_3b942aba_4_k_cu_e234cf60_350174cuda3std6ranges3__45__cpo4swapE)
_ZN40_INTERNAL_3b942aba_4_k_cu_e234cf60_350174cuda3std6ranges3__45__cpo4swapE:
	.zero		1
.L_10:


//--------------------- .nv.constant0._ZN7cutlass13device_kernelINS_4gemm6kernel13GemmUniversalIN4cute5tupleIJiiiiEEENS1_10collective13CollectiveMmaINS1_35MainloopSm100TmaUmmaWarpSpecializedILi6ELi2ELi4ENS5_IJNS4_1CILi4EEESB_NSA_ILi1EEEEEEEENS5_IJNSA_ILi128EEESF_NSA_ILi64EEEEEENS_6half_tENS5_IJSC_llEEESI_NS5_IJlSC_lEEENS4_8TiledMMAINS4_8MMA_AtomIJNS4_26SM100_MMA_F16BF16_2x1SM_SSISI_SI_fLi128ELi128ELNS4_4UMMA5MajorE1ELSP_0ELNSO_7ScaleInE0ELSQ_0EEEEEENS4_6LayoutINS5_IJSC_SC_SC_EEENS5_IJNSA_ILi0EEESV_SV_EEEEENS5_IJNS4_10UnderscoreESY_SY_EEEEENS4_28SM100_TMA_2SM_LOAD_MULTICASTENS4_14ComposedLayoutINS4_7SwizzleILi3ELi4ELi3EEENS4_18smem_ptr_flag_bitsILi16EEENST_INS5_IJSG_NSA_ILi8EEEEEENS5_IJSC_SG_EEEEEEEvNS4_8identityES11_NS12_IS14_S16_NST_INS5_IJS17_SG_EEENS5_IJSG_SC_EEEEEEEvS1C_EENS_8epilogue10collective18CollectiveEpilogueINS1I_23Sm100TmaWarpSpecializedILi4ELi2ELi16ELb1ELb0EEEJNS5_IJSG_SF_SG_EEENS5_IJNST_ISG_SC_EENST_INS5_IJNSA_ILi16EEENSA_ILi2EEEEEES19_EEEEESI_SK_SI_SK_NS1I_6fusion15FusionCallbacksIS1M_NS1U_17LinearCombinationISI_fSI_fLNS_15FloatRoundStyleE2EEES1N_S1T_JEEENS4_5SM1004TMEM4LOAD26SM100_TMEM_LOAD_32dp32b16xENS4_13SM90_TMA_LOADENS12_INS13_ILi1ELi4ELi3EEES16_NST_INS5_IJS17_S1P_EEENS5_IJS1P_SC_EEEEEEENS4_39AutoVectorizingCopyWithAssumedAlignmentILi128EEENS4_14SM90_TMA_STOREES29_S2B_S2B_EEEvvEEEEvNT_6ParamsE --------------------------
	.section	.nv.constant0._ZN7cutlass13device_kernelINS_4gemm6kernel13GemmUniversalIN4cute5tupleIJiiiiEEENS1_10collective13CollectiveMmaINS1_35MainloopSm100TmaUmmaWarpSpecializedILi6ELi2ELi4ENS5_IJNS4_1CILi4EEESB_NSA_ILi1EEEEEEEENS5_IJNSA_ILi128EEESF_NSA_ILi64EEEEEENS_6half_tENS5_IJSC_llEEESI_NS5_IJlSC_lEEENS4_8TiledMMAINS4_8MMA_AtomIJNS4_26SM100_MMA_F16BF16_2x1SM_SSISI_SI_fLi128ELi128ELNS4_4UMMA5MajorE1ELSP_0ELNSO_7ScaleInE0ELSQ_0EEEEEENS4_6LayoutINS5_IJSC_SC_SC_EEENS5_IJNSA_ILi0EEESV_SV_EEEEENS5_IJNS4_10UnderscoreESY_SY_EEEEENS4_28SM100_TMA_2SM_LOAD_MULTICASTENS4_14ComposedLayoutINS4_7SwizzleILi3ELi4ELi3EEENS4_18smem_ptr_flag_bitsILi16EEENST_INS5_IJSG_NSA_ILi8EEEEEENS5_IJSC_SG_EEEEEEEvNS4_8identityES11_NS12_IS14_S16_NST_INS5_IJS17_SG_EEENS5_IJSG_SC_EEEEEEEvS1C_EENS_8epilogue10collective18CollectiveEpilogueINS1I_23Sm100TmaWarpSpecializedILi4ELi2ELi16ELb1ELb0EEEJNS5_IJSG_SF_SG_EEENS5_IJNST_ISG_SC_EENST_INS5_IJNSA_ILi16EEENSA_ILi2EEEEEES19_EEEEESI_SK_SI_SK_NS1I_6fusion15FusionCallbacksIS1M_NS1U_17LinearCombinationISI_fSI_fLNS_15FloatRoundStyleE2EEES1N_S1T_JEEENS4_5SM1004TMEM4LOAD26SM100_TMEM_LOAD_32dp32b16xENS4_13SM90_TMA_LOADENS12_INS13_ILi1ELi4ELi3EEES16_NST_INS5_IJS17_S1P_EEENS5_IJS1P_SC_EEEEEEENS4_39AutoVectorizingCopyWithAssumedAlignmentILi128EEENS4_14SM90_TMA_STOREES29_S2B_S2B_EEEvvEEEEvNT_6ParamsE,"a",@progbits
	.sectionflags	@""
	.align	4
.nv.constant0._ZN7cutlass13device_kernelINS_4gemm6kernel13GemmUniversalIN4cute5tupleIJiiiiEEENS1_10collective13CollectiveMmaINS1_35MainloopSm100TmaUmmaWarpSpecializedILi6ELi2ELi4ENS5_IJNS4_1CILi4EEESB_NSA_ILi1EEEEEEEENS5_IJNSA_ILi128EEESF_NSA_ILi64EEEEEENS_6half_tENS5_IJSC_llEEESI_NS5_IJlSC_lEEENS4_8TiledMMAINS4_8MMA_AtomIJNS4_26SM100_MMA_F16BF16_2x1SM_SSISI_SI_fLi128ELi128ELNS4_4UMMA5MajorE1ELSP_0ELNSO_7ScaleInE0ELSQ_0EEEEEENS4_6LayoutINS5_IJSC_SC_SC_EEENS5_IJNSA_ILi0EEESV_SV_EEEEENS5_IJNS4_10UnderscoreESY_SY_EEEEENS4_28SM100_TMA_2SM_LOAD_MULTICASTENS4_14ComposedLayoutINS4_7SwizzleILi3ELi4ELi3EEENS4_18smem_ptr_flag_bitsILi16EEENST_INS5_IJSG_NSA_ILi8EEEEEENS5_IJSC_SG_EEEEEEEvNS4_8identityES11_NS12_IS14_S16_NST_INS5_IJS17_SG_EEENS5_IJSG_SC_EEEEEEEvS1C_EENS_8epilogue10collective18CollectiveEpilogueINS1I_23Sm100TmaWarpSpecializedILi4ELi2ELi16ELb1ELb0EEEJNS5_IJSG_SF_SG_EEENS5_IJNST_ISG_SC_EENST_INS5_IJNSA_ILi16EEENSA_ILi2EEEEEES19_EEEEESI_SK_SI_SK_NS1I_6fusion15FusionCallbacksIS1M_NS1U_17LinearCombinationISI_fSI_fLNS_15FloatRoundStyleE2EEES1N_S1T_JEEENS4_5SM1004TMEM4LOAD26SM100_TMEM_LOAD_32dp32b16xENS4_13SM90_TMA_LOADENS12_INS13_ILi1ELi4ELi3EEES16_NST_INS5_IJS17_S1P_EEENS5_IJS1P_SC_EEEEEEENS4_39AutoVectorizingCopyWithAssumedAlignmentILi128EEENS4_14SM90_TMA_STOREES29_S2B_S2B_EEEvvEEEEvNT_6ParamsE:
	.zero		2944


//--------------------- SYMBOLS --------------------------

	.type		.nv.reservedSmem.offset0,@object
	.size		.nv.reservedSmem.offset0,0x4
	.type		.nv.reservedSmem.cap,@object
	.size		.nv.reservedSmem.cap,0x4
	.type		__assertfail,@function
